//
// Generated by NVIDIA NVVM Compiler
//
// Compiler Build ID: CL-36424714
// Cuda compilation tools, release 13.0, V13.0.88
// Based on NVVM 20.0.0
//

.version 9.0
.target sm_100
.address_size 64

	// .globl	_Z15layerNormKernelPfPKfS1_S1_iiif

.visible .entry _Z15layerNormKernelPfPKfS1_S1_iiif(
	.param .u64 .ptr .align 1 _Z15layerNormKernelPfPKfS1_S1_iiif_param_0,
	.param .u64 .ptr .align 1 _Z15layerNormKernelPfPKfS1_S1_iiif_param_1,
	.param .u64 .ptr .align 1 _Z15layerNormKernelPfPKfS1_S1_iiif_param_2,
	.param .u64 .ptr .align 1 _Z15layerNormKernelPfPKfS1_S1_iiif_param_3,
	.param .u32 _Z15layerNormKernelPfPKfS1_S1_iiif_param_4,
	.param .u32 _Z15layerNormKernelPfPKfS1_S1_iiif_param_5,
	.param .u32 _Z15layerNormKernelPfPKfS1_S1_iiif_param_6,
	.param .f32 _Z15layerNormKernelPfPKfS1_S1_iiif_param_7
)
{
	.reg .pred 	%p<30>;
	.reg .b32 	%r<79>;
	.reg .b32 	%f<295>;
	.reg .b64 	%rd<49>;

	ld.param.u64 	%rd7, [_Z15layerNormKernelPfPKfS1_S1_iiif_param_0];
	ld.param.u64 	%rd8, [_Z15layerNormKernelPfPKfS1_S1_iiif_param_1];
	ld.param.u64 	%rd9, [_Z15layerNormKernelPfPKfS1_S1_iiif_param_2];
	ld.param.u64 	%rd10, [_Z15layerNormKernelPfPKfS1_S1_iiif_param_3];
	ld.param.u32 	%r37, [_Z15layerNormKernelPfPKfS1_S1_iiif_param_4];
	ld.param.u32 	%r38, [_Z15layerNormKernelPfPKfS1_S1_iiif_param_5];
	ld.param.u32 	%r36, [_Z15layerNormKernelPfPKfS1_S1_iiif_param_6];
	cvta.to.global.u64 	%rd1, %rd7;
	cvta.to.global.u64 	%rd2, %rd10;
	cvta.to.global.u64 	%rd3, %rd9;
	cvta.to.global.u64 	%rd4, %rd8;
	mov.u32 	%r39, %ctaid.x;
	mov.u32 	%r40, %ntid.x;
	mov.u32 	%r41, %tid.x;
	mad.lo.s32 	%r65, %r39, %r40, %r41;
	mul.lo.s32 	%r2, %r38, %r37;
	setp.ge.s32 	%p1, %r65, %r2;
	@%p1 bra 	$L__BB0_15;
	cvt.rn.f32.s32 	%f1, %r36;
	setp.lt.s32 	%p2, %r36, 1;
	@%p2 bra 	$L__BB0_15;
	and.b32  	%r3, %r36, 15;
	and.b32  	%r4, %r36, 7;
	and.b32  	%r5, %r36, 3;
	and.b32  	%r6, %r36, 2147483632;
$L__BB0_3:
	setp.lt.u32 	%p3, %r36, 16;
	mul.lo.s32 	%r8, %r65, %r36;
	mov.f32 	%f294, 0f00000000;
	mov.b32 	%r77, 0;
	@%p3 bra 	$L__BB0_31;
	and.b32  	%r43, %r36, 2147483632;
	neg.s32 	%r67, %r43;
	mov.f32 	%f294, 0f00000000;
	mov.u32 	%r66, %r8;
	bra.uni 	$L__BB0_30;
$L__BB0_5:
	.pragma "nounroll";
	add.s32 	%r57, %r69, %r8;
	mul.wide.s32 	%rd25, %r57, 4;
	add.s64 	%rd26, %rd4, %rd25;
	ld.global.f32 	%f188, [%rd26];
	sub.f32 	%f189, %f188, %f31;
	mul.f32 	%f190, %f18, %f189;
	mul.wide.u32 	%rd27, %r69, 4;
	add.s64 	%rd28, %rd3, %rd27;
	ld.global.f32 	%f191, [%rd28];
	add.s64 	%rd29, %rd2, %rd27;
	ld.global.f32 	%f192, [%rd29];
	fma.rn.f32 	%f193, %f191, %f190, %f192;
	add.s64 	%rd30, %rd1, %rd25;
	st.global.f32 	[%rd30], %f193;
	ld.global.f32 	%f194, [%rd26+4];
	sub.f32 	%f195, %f194, %f31;
	mul.f32 	%f196, %f18, %f195;
	ld.global.f32 	%f197, [%rd28+4];
	ld.global.f32 	%f198, [%rd29+4];
	fma.rn.f32 	%f199, %f197, %f196, %f198;
	st.global.f32 	[%rd30+4], %f199;
	ld.global.f32 	%f200, [%rd26+8];
	sub.f32 	%f201, %f200, %f31;
	mul.f32 	%f202, %f18, %f201;
	ld.global.f32 	%f203, [%rd28+8];
	ld.global.f32 	%f204, [%rd29+8];
	fma.rn.f32 	%f205, %f203, %f202, %f204;
	st.global.f32 	[%rd30+8], %f205;
	ld.global.f32 	%f206, [%rd26+12];
	sub.f32 	%f207, %f206, %f31;
	mul.f32 	%f208, %f18, %f207;
	ld.global.f32 	%f209, [%rd28+12];
	ld.global.f32 	%f210, [%rd29+12];
	fma.rn.f32 	%f211, %f209, %f208, %f210;
	st.global.f32 	[%rd30+12], %f211;
	ld.global.f32 	%f212, [%rd26+16];
	sub.f32 	%f213, %f212, %f31;
	mul.f32 	%f214, %f18, %f213;
	ld.global.f32 	%f215, [%rd28+16];
	ld.global.f32 	%f216, [%rd29+16];
	fma.rn.f32 	%f217, %f215, %f214, %f216;
	st.global.f32 	[%rd30+16], %f217;
	ld.global.f32 	%f218, [%rd26+20];
	sub.f32 	%f219, %f218, %f31;
	mul.f32 	%f220, %f18, %f219;
	ld.global.f32 	%f221, [%rd28+20];
	ld.global.f32 	%f222, [%rd29+20];
	fma.rn.f32 	%f223, %f221, %f220, %f222;
	st.global.f32 	[%rd30+20], %f223;
	ld.global.f32 	%f224, [%rd26+24];
	sub.f32 	%f225, %f224, %f31;
	mul.f32 	%f226, %f18, %f225;
	ld.global.f32 	%f227, [%rd28+24];
	ld.global.f32 	%f228, [%rd29+24];
	fma.rn.f32 	%f229, %f227, %f226, %f228;
	st.global.f32 	[%rd30+24], %f229;
	ld.global.f32 	%f230, [%rd26+28];
	sub.f32 	%f231, %f230, %f31;
	mul.f32 	%f232, %f18, %f231;
	ld.global.f32 	%f233, [%rd28+28];
	ld.global.f32 	%f234, [%rd29+28];
	fma.rn.f32 	%f235, %f233, %f232, %f234;
	st.global.f32 	[%rd30+28], %f235;
	add.s32 	%r69, %r69, 8;
	and.b32  	%r71, %r36, 2147483640;
	setp.ne.s32 	%p22, %r69, %r71;
	@%p22 bra 	$L__BB0_5;
$L__BB0_6:
	setp.eq.s32 	%p23, %r4, 0;
	@%p23 bra 	$L__BB0_14;
	add.s32 	%r58, %r4, -1;
	setp.lt.u32 	%p24, %r58, 3;
	@%p24 bra 	$L__BB0_9;
	add.s32 	%r59, %r71, %r8;
	mul.wide.s32 	%rd31, %r59, 4;
	add.s64 	%rd32, %rd4, %rd31;
	ld.global.f32 	%f236, [%rd32];
	sub.f32 	%f237, %f236, %f31;
	mul.f32 	%f238, %f18, %f237;
	mul.wide.u32 	%rd33, %r71, 4;
	add.s64 	%rd34, %rd3, %rd33;
	ld.global.f32 	%f239, [%rd34];
	add.s64 	%rd35, %rd2, %rd33;
	ld.global.f32 	%f240, [%rd35];
	fma.rn.f32 	%f241, %f239, %f238, %f240;
	add.s64 	%rd36, %rd1, %rd31;
	st.global.f32 	[%rd36], %f241;
	ld.global.f32 	%f242, [%rd32+4];
	sub.f32 	%f243, %f242, %f31;
	mul.f32 	%f244, %f18, %f243;
	ld.global.f32 	%f245, [%rd34+4];
	ld.global.f32 	%f246, [%rd35+4];
	fma.rn.f32 	%f247, %f245, %f244, %f246;
	st.global.f32 	[%rd36+4], %f247;
	ld.global.f32 	%f248, [%rd32+8];
	sub.f32 	%f249, %f248, %f31;
	mul.f32 	%f250, %f18, %f249;
	ld.global.f32 	%f251, [%rd34+8];
	ld.global.f32 	%f252, [%rd35+8];
	fma.rn.f32 	%f253, %f251, %f250, %f252;
	st.global.f32 	[%rd36+8], %f253;
	ld.global.f32 	%f254, [%rd32+12];
	sub.f32 	%f255, %f254, %f31;
	mul.f32 	%f256, %f18, %f255;
	ld.global.f32 	%f257, [%rd34+12];
	ld.global.f32 	%f258, [%rd35+12];
	fma.rn.f32 	%f259, %f257, %f256, %f258;
	st.global.f32 	[%rd36+12], %f259;
	add.s32 	%r71, %r71, 4;
$L__BB0_9:
	setp.eq.s32 	%p25, %r5, 0;
	@%p25 bra 	$L__BB0_14;
	setp.eq.s32 	%p26, %r5, 1;
	@%p26 bra 	$L__BB0_12;
	add.s32 	%r60, %r71, %r8;
	mul.wide.s32 	%rd37, %r60, 4;
	add.s64 	%rd38, %rd4, %rd37;
	ld.global.f32 	%f260, [%rd38];
	sub.f32 	%f261, %f260, %f31;
	mul.f32 	%f262, %f18, %f261;
	mul.wide.u32 	%rd39, %r71, 4;
	add.s64 	%rd40, %rd3, %rd39;
	ld.global.f32 	%f263, [%rd40];
	add.s64 	%rd41, %rd2, %rd39;
	ld.global.f32 	%f264, [%rd41];
	fma.rn.f32 	%f265, %f263, %f262, %f264;
	add.s64 	%rd42, %rd1, %rd37;
	st.global.f32 	[%rd42], %f265;
	ld.global.f32 	%f266, [%rd38+4];
	sub.f32 	%f267, %f266, %f31;
	mul.f32 	%f268, %f18, %f267;
	ld.global.f32 	%f269, [%rd40+4];
	ld.global.f32 	%f270, [%rd41+4];
	fma.rn.f32 	%f271, %f269, %f268, %f270;
	st.global.f32 	[%rd42+4], %f271;
	add.s32 	%r71, %r71, 2;
$L__BB0_12:
	and.b32  	%r61, %r36, 1;
	setp.eq.b32 	%p27, %r61, 1;
	not.pred 	%p28, %p27;
	@%p28 bra 	$L__BB0_14;
	add.s32 	%r62, %r71, %r8;
	mul.wide.s32 	%rd43, %r62, 4;
	add.s64 	%rd44, %rd4, %rd43;
	ld.global.f32 	%f272, [%rd44];
	sub.f32 	%f273, %f272, %f31;
	mul.f32 	%f274, %f18, %f273;
	mul.wide.u32 	%rd45, %r71, 4;
	add.s64 	%rd46, %rd3, %rd45;
	ld.global.f32 	%f275, [%rd46];
	add.s64 	%rd47, %rd2, %rd45;
	ld.global.f32 	%f276, [%rd47];
	fma.rn.f32 	%f277, %f275, %f274, %f276;
	add.s64 	%rd48, %rd1, %rd43;
	st.global.f32 	[%rd48], %f277;
$L__BB0_14:
	mov.u32 	%r63, %ntid.x;
	mov.u32 	%r64, %nctaid.x;
	mad.lo.s32 	%r65, %r63, %r64, %r65;
	setp.lt.s32 	%p29, %r65, %r2;
	@%p29 bra 	$L__BB0_3;
$L__BB0_15:
	ret;
$L__BB0_16:
	mov.f32 	%f287, 0f00000000;
	mov.b32 	%r68, 0;
$L__BB0_17:
	.pragma "nounroll";
	add.s32 	%r50, %r68, %r8;
	mul.wide.s32 	%rd18, %r50, 4;
	add.s64 	%rd19, %rd4, %rd18;
	ld.global.f32 	%f97, [%rd19];
	sub.f32 	%f98, %f97, %f31;
	fma.rn.f32 	%f99, %f98, %f98, %f287;
	ld.global.f32 	%f100, [%rd19+4];
	sub.f32 	%f101, %f100, %f31;
	fma.rn.f32 	%f102, %f101, %f101, %f99;
	ld.global.f32 	%f103, [%rd19+8];
	sub.f32 	%f104, %f103, %f31;
	fma.rn.f32 	%f105, %f104, %f104, %f102;
	ld.global.f32 	%f106, [%rd19+12];
	sub.f32 	%f107, %f106, %f31;
	fma.rn.f32 	%f108, %f107, %f107, %f105;
	ld.global.f32 	%f109, [%rd19+16];
	sub.f32 	%f110, %f109, %f31;
	fma.rn.f32 	%f111, %f110, %f110, %f108;
	ld.global.f32 	%f112, [%rd19+20];
	sub.f32 	%f113, %f112, %f31;
	fma.rn.f32 	%f114, %f113, %f113, %f111;
	ld.global.f32 	%f115, [%rd19+24];
	sub.f32 	%f116, %f115, %f31;
	fma.rn.f32 	%f117, %f116, %f116, %f114;
	ld.global.f32 	%f118, [%rd19+28];
	sub.f32 	%f119, %f118, %f31;
	fma.rn.f32 	%f120, %f119, %f119, %f117;
	ld.global.f32 	%f121, [%rd19+32];
	sub.f32 	%f122, %f121, %f31;
	fma.rn.f32 	%f123, %f122, %f122, %f120;
	ld.global.f32 	%f124, [%rd19+36];
	sub.f32 	%f125, %f124, %f31;
	fma.rn.f32 	%f126, %f125, %f125, %f123;
	ld.global.f32 	%f127, [%rd19+40];
	sub.f32 	%f128, %f127, %f31;
	fma.rn.f32 	%f129, %f128, %f128, %f126;
	ld.global.f32 	%f130, [%rd19+44];
	sub.f32 	%f131, %f130, %f31;
	fma.rn.f32 	%f132, %f131, %f131, %f129;
	ld.global.f32 	%f133, [%rd19+48];
	sub.f32 	%f134, %f133, %f31;
	fma.rn.f32 	%f135, %f134, %f134, %f132;
	ld.global.f32 	%f136, [%rd19+52];
	sub.f32 	%f137, %f136, %f31;
	fma.rn.f32 	%f138, %f137, %f137, %f135;
	ld.global.f32 	%f139, [%rd19+56];
	sub.f32 	%f140, %f139, %f31;
	fma.rn.f32 	%f141, %f140, %f140, %f138;
	ld.global.f32 	%f142, [%rd19+60];
	sub.f32 	%f143, %f142, %f31;
	fma.rn.f32 	%f287, %f143, %f143, %f141;
	add.s32 	%r68, %r68, 16;
	setp.eq.s32 	%p13, %r68, %r6;
	mov.u32 	%r74, %r6;
	@%p13 bra 	$L__BB0_18;
	bra.uni 	$L__BB0_17;
$L__BB0_18:
	setp.eq.s32 	%p14, %r3, 0;
	@%p14 bra 	$L__BB0_28;
	add.s32 	%r51, %r3, -1;
	setp.lt.u32 	%p15, %r51, 7;
	@%p15 bra 	$L__BB0_21;
	add.s32 	%r52, %r74, %r8;
	mul.wide.s32 	%rd20, %r52, 4;
	add.s64 	%rd21, %rd4, %rd20;
	ld.global.f32 	%f145, [%rd21];
	sub.f32 	%f146, %f145, %f31;
	fma.rn.f32 	%f147, %f146, %f146, %f287;
	ld.global.f32 	%f148, [%rd21+4];
	sub.f32 	%f149, %f148, %f31;
	fma.rn.f32 	%f150, %f149, %f149, %f147;
	ld.global.f32 	%f151, [%rd21+8];
	sub.f32 	%f152, %f151, %f31;
	fma.rn.f32 	%f153, %f152, %f152, %f150;
	ld.global.f32 	%f154, [%rd21+12];
	sub.f32 	%f155, %f154, %f31;
	fma.rn.f32 	%f156, %f155, %f155, %f153;
	ld.global.f32 	%f157, [%rd21+16];
	sub.f32 	%f158, %f157, %f31;
	fma.rn.f32 	%f159, %f158, %f158, %f156;
	ld.global.f32 	%f160, [%rd21+20];
	sub.f32 	%f161, %f160, %f31;
	fma.rn.f32 	%f162, %f161, %f161, %f159;
	ld.global.f32 	%f163, [%rd21+24];
	sub.f32 	%f164, %f163, %f31;
	fma.rn.f32 	%f165, %f164, %f164, %f162;
	ld.global.f32 	%f166, [%rd21+28];
	sub.f32 	%f167, %f166, %f31;
	fma.rn.f32 	%f287, %f167, %f167, %f165;
	add.s32 	%r74, %r74, 8;
$L__BB0_21:
	setp.eq.s32 	%p16, %r4, 0;
	@%p16 bra 	$L__BB0_28;
	setp.lt.u32 	%p17, %r31, 3;
	@%p17 bra 	$L__BB0_24;
	add.s32 	%r53, %r74, %r8;
	mul.wide.s32 	%rd22, %r53, 4;
	add.s64 	%rd23, %rd4, %rd22;
	ld.global.f32 	%f169, [%rd23];
	sub.f32 	%f170, %f169, %f31;
	fma.rn.f32 	%f171, %f170, %f170, %f287;
	ld.global.f32 	%f172, [%rd23+4];
	sub.f32 	%f173, %f172, %f31;
	fma.rn.f32 	%f174, %f173, %f173, %f171;
	ld.global.f32 	%f175, [%rd23+8];
	sub.f32 	%f176, %f175, %f31;
	fma.rn.f32 	%f177, %f176, %f176, %f174;
	ld.global.f32 	%f178, [%rd23+12];
	sub.f32 	%f179, %f178, %f31;
	fma.rn.f32 	%f287, %f179, %f179, %f177;
	add.s32 	%r74, %r74, 4;
$L__BB0_24:
	setp.eq.s32 	%p18, %r5, 0;
	@%p18 bra 	$L__BB0_28;
	setp.eq.s32 	%p19, %r5, 1;
	add.s32 	%r54, %r74, %r8;
	mul.wide.s32 	%rd24, %r54, 4;
	add.s64 	%rd5, %rd4, %rd24;
	ld.global.f32 	%f180, [%rd5];
	sub.f32 	%f181, %f180, %f31;
	fma.rn.f32 	%f287, %f181, %f181, %f287;
	@%p19 bra 	$L__BB0_28;
	setp.eq.s32 	%p20, %r5, 2;
	ld.global.f32 	%f182, [%rd5+4];
	sub.f32 	%f183, %f182, %f31;
	fma.rn.f32 	%f287, %f183, %f183, %f287;
	@%p20 bra 	$L__BB0_28;
	ld.global.f32 	%f184, [%rd5+8];
	sub.f32 	%f185, %f184, %f31;
	fma.rn.f32 	%f287, %f185, %f185, %f287;
$L__BB0_28:
	ld.param.f32 	%f278, [_Z15layerNormKernelPfPKfS1_S1_iiif_param_7];
	setp.lt.u32 	%p21, %r36, 8;
	div.rn.f32 	%f186, %f287, %f1;
	add.f32 	%f187, %f278, %f186;
	rsqrt.approx.f32 	%f18, %f187;
	mov.b32 	%r71, 0;
	@%p21 bra 	$L__BB0_6;
	mov.b32 	%r69, 0;
	bra.uni 	$L__BB0_5;
$L__BB0_30:
	.pragma "nounroll";
	mul.wide.s32 	%rd11, %r66, 4;
	add.s64 	%rd12, %rd4, %rd11;
	ld.global.f32 	%f36, [%rd12];
	add.f32 	%f37, %f294, %f36;
	ld.global.f32 	%f38, [%rd12+4];
	add.f32 	%f39, %f37, %f38;
	ld.global.f32 	%f40, [%rd12+8];
	add.f32 	%f41, %f39, %f40;
	ld.global.f32 	%f42, [%rd12+12];
	add.f32 	%f43, %f41, %f42;
	ld.global.f32 	%f44, [%rd12+16];
	add.f32 	%f45, %f43, %f44;
	ld.global.f32 	%f46, [%rd12+20];
	add.f32 	%f47, %f45, %f46;
	ld.global.f32 	%f48, [%rd12+24];
	add.f32 	%f49, %f47, %f48;
	ld.global.f32 	%f50, [%rd12+28];
	add.f32 	%f51, %f49, %f50;
	ld.global.f32 	%f52, [%rd12+32];
	add.f32 	%f53, %f51, %f52;
	ld.global.f32 	%f54, [%rd12+36];
	add.f32 	%f55, %f53, %f54;
	ld.global.f32 	%f56, [%rd12+40];
	add.f32 	%f57, %f55, %f56;
	ld.global.f32 	%f58, [%rd12+44];
	add.f32 	%f59, %f57, %f58;
	ld.global.f32 	%f60, [%rd12+48];
	add.f32 	%f61, %f59, %f60;
	ld.global.f32 	%f62, [%rd12+52];
	add.f32 	%f63, %f61, %f62;
	ld.global.f32 	%f64, [%rd12+56];
	add.f32 	%f65, %f63, %f64;
	ld.global.f32 	%f66, [%rd12+60];
	add.f32 	%f294, %f65, %f66;
	add.s32 	%r67, %r67, 16;
	add.s32 	%r66, %r66, 16;
	setp.eq.s32 	%p4, %r67, 0;
	mov.u32 	%r77, %r6;
	@%p4 bra 	$L__BB0_31;
	bra.uni 	$L__BB0_30;
$L__BB0_31:
	add.s32 	%r31, %r4, -1;
	setp.eq.s32 	%p5, %r3, 0;
	@%p5 bra 	$L__BB0_41;
	add.s32 	%r44, %r3, -1;
	setp.lt.u32 	%p6, %r44, 7;
	@%p6 bra 	$L__BB0_34;
	add.s32 	%r45, %r77, %r8;
	mul.wide.s32 	%rd13, %r45, 4;
	add.s64 	%rd14, %rd4, %rd13;
	ld.global.f32 	%f68, [%rd14];
	add.f32 	%f69, %f294, %f68;
	ld.global.f32 	%f70, [%rd14+4];
	add.f32 	%f71, %f69, %f70;
	ld.global.f32 	%f72, [%rd14+8];
	add.f32 	%f73, %f71, %f72;
	ld.global.f32 	%f74, [%rd14+12];
	add.f32 	%f75, %f73, %f74;
	ld.global.f32 	%f76, [%rd14+16];
	add.f32 	%f77, %f75, %f76;
	ld.global.f32 	%f78, [%rd14+20];
	add.f32 	%f79, %f77, %f78;
	ld.global.f32 	%f80, [%rd14+24];
	add.f32 	%f81, %f79, %f80;
	ld.global.f32 	%f82, [%rd14+28];
	add.f32 	%f294, %f81, %f82;
	add.s32 	%r77, %r77, 8;
$L__BB0_34:
	setp.eq.s32 	%p7, %r4, 0;
	@%p7 bra 	$L__BB0_41;
	setp.lt.u32 	%p8, %r31, 3;
	@%p8 bra 	$L__BB0_37;
	add.s32 	%r46, %r77, %r8;
	mul.wide.s32 	%rd15, %r46, 4;
	add.s64 	%rd16, %rd4, %rd15;
	ld.global.f32 	%f84, [%rd16];
	add.f32 	%f85, %f294, %f84;
	ld.global.f32 	%f86, [%rd16+4];
	add.f32 	%f87, %f85, %f86;
	ld.global.f32 	%f88, [%rd16+8];
	add.f32 	%f89, %f87, %f88;
	ld.global.f32 	%f90, [%rd16+12];
	add.f32 	%f294, %f89, %f90;
	add.s32 	%r77, %r77, 4;
$L__BB0_37:
	setp.eq.s32 	%p9, %r5, 0;
	@%p9 bra 	$L__BB0_41;
	setp.eq.s32 	%p10, %r5, 1;
	add.s32 	%r47, %r77, %r8;
	mul.wide.s32 	%rd17, %r47, 4;
	add.s64 	%rd6, %rd4, %rd17;
	ld.global.f32 	%f91, [%rd6];
	add.f32 	%f294, %f294, %f91;
	@%p10 bra 	$L__BB0_41;
	setp.eq.s32 	%p11, %r5, 2;
	ld.global.f32 	%f92, [%rd6+4];
	add.f32 	%f294, %f294, %f92;
	@%p11 bra 	$L__BB0_41;
	ld.global.f32 	%f93, [%rd6+8];
	add.f32 	%f294, %f294, %f93;
$L__BB0_41:
	setp.lt.u32 	%p12, %r36, 16;
	div.rn.f32 	%f31, %f294, %f1;
	mov.f32 	%f287, 0f00000000;
	mov.b32 	%r74, 0;
	@%p12 bra 	$L__BB0_18;
	bra.uni 	$L__BB0_16;

}


// ===== COMPILED SASS (sm_100) =====

	.target	sm_100

	.elftype	@"ET_EXEC"


//--------------------- .note.nv.tkinfo           --------------------------
	.section	.note.nv.tkinfo,"",@"SHT_NOTE"
	.sectionflags	@"SHF_NOTE_NV_TKINFO"
	.tkinfo
        /*0018*/ 	.word	0x00000002
        /*0030*/ 	.string	""
        /*0030*/ 	.string	"ptxas"
        /*0030*/ 	.string	"Cuda compilation tools, release 13.0, V13.0.88"
        /*0030*/ 	.string	"Build cuda_13.0.r13.0/compiler.36424714_0"
        /*0030*/ 	.string	"-arch sm_100 -m 64 "



//--------------------- .note.nv.cuinfo           --------------------------
	.section	.note.nv.cuinfo,"",@"SHT_NOTE"
	.sectionflags	@"SHF_NOTE_NV_CUINFO"
        /*0018*/ 	.short	0x0002
        /*001a*/ 	.short	0x0064
        /*001c*/ 	.short	0x0082
	.zero		2


//--------------------- .nv.info                  --------------------------
	.section	.nv.info,"",@"SHT_CUDA_INFO"
	.align	4


	//----- nvinfo : EIATTR_REGCOUNT
	.align		4
        /*0000*/ 	.byte	0x04, 0x2f
        /*0002*/ 	.short	(.L_1 - .L_0)
	.align		4
.L_0:
        /*0004*/ 	.word	index@(_Z15layerNormKernelPfPKfS1_S1_iiif)
        /*0008*/ 	.word	0x00000020


	//----- nvinfo : EIATTR_FRAME_SIZE
	.align		4
.L_1:
        /*000c*/ 	.byte	0x04, 0x11
        /*000e*/ 	.short	(.L_3 - .L_2)
	.align		4
.L_2:
        /*0010*/ 	.word	index@($__internal_0_$__cuda_sm3x_div_rn_noftz_f32_slowpath)
        /*0014*/ 	.word	0x00000000


	//----- nvinfo : EIATTR_FRAME_SIZE
	.align		4
.L_3:
        /*0018*/ 	.byte	0x04, 0x11
        /*001a*/ 	.short	(.L_5 - .L_4)
	.align		4
.L_4:
        /*001c*/ 	.word	index@(_Z15layerNormKernelPfPKfS1_S1_iiif)
        /*0020*/ 	.word	0x00000000


	//----- nvinfo : EIATTR_MIN_STACK_SIZE
	.align		4
.L_5:
        /*0024*/ 	.byte	0x04, 0x12
        /*0026*/ 	.short	(.L_7 - .L_6)
	.align		4
.L_6:
        /*0028*/ 	.word	index@(_Z15layerNormKernelPfPKfS1_S1_iiif)
        /*002c*/ 	.word	0x00000000
.L_7:


//--------------------- .nv.compat                --------------------------
	.section	.nv.compat,"",@"SHT_CUDA_COMPAT_INFO"
	.align	4
        /*0000*/ 	.byte	0x02, 0x09, 0x00, 0x00, 0x02, 0x02, 0x01, 0x00, 0x02, 0x05, 0x05, 0x00, 0x03, 0x07, 0x01, 0x01
        /*0010*/ 	.byte	0x02, 0x03, 0x00, 0x00, 0x02, 0x06, 0x01, 0x00, 0x04, 0x0b, 0x08, 0x00, 0x01, 0x00, 0x00, 0x00
        /*0020*/ 	.byte	0x00, 0x00, 0x00, 0x00


//--------------------- .nv.info._Z15layerNormKernelPfPKfS1_S1_iiif --------------------------
	.section	.nv.info._Z15layerNormKernelPfPKfS1_S1_iiif,"",@"SHT_CUDA_INFO"
	.sectionflags	@""
	.align	4


	//----- nvinfo : EIATTR_CUDA_API_VERSION
	.align		4
        /*0000*/ 	.byte	0x04, 0x37
        /*0002*/ 	.short	(.L_9 - .L_8)
.L_8:
        /*0004*/ 	.word	0x00000082


	//----- nvinfo : EIATTR_KPARAM_INFO
	.align		4
.L_9:
        /*0008*/ 	.byte	0x04, 0x17
        /*000a*/ 	.short	(.L_11 - .L_10)
.L_10:
        /*000c*/ 	.word	0x00000000
        /*0010*/ 	.short	0x0007
        /*0012*/ 	.short	0x002c
        /*0014*/ 	.byte	0x00, 0xf0, 0x11, 0x00


	//----- nvinfo : EIATTR_KPARAM_INFO
	.align		4
.L_11:
        /*0018*/ 	.byte	0x04, 0x17
        /*001a*/ 	.short	(.L_13 - .L_12)
.L_12:
        /*001c*/ 	.word	0x00000000
        /*0020*/ 	.short	0x0006
        /*0022*/ 	.short	0x0028
        /*0024*/ 	.byte	0x00, 0xf0, 0x11, 0x00


	//----- nvinfo : EIATTR_KPARAM_INFO
	.align		4
.L_13:
        /*0028*/ 	.byte	0x04, 0x17
        /*002a*/ 	.short	(.L_15 - .L_14)
.L_14:
        /*002c*/ 	.word	0x00000000
        /*0030*/ 	.short	0x0005
        /*0032*/ 	.short	0x0024
        /*0034*/ 	.byte	0x00, 0xf0, 0x11, 0x00


	//----- nvinfo : EIATTR_KPARAM_INFO
	.align		4
.L_15:
        /*0038*/ 	.byte	0x04, 0x17
        /*003a*/ 	.short	(.L_17 - .L_16)
.L_16:
        /*003c*/ 	.word	0x00000000
        /*0040*/ 	.short	0x0004
        /*0042*/ 	.short	0x0020
        /*0044*/ 	.byte	0x00, 0xf0, 0x11, 0x00


	//----- nvinfo : EIATTR_KPARAM_INFO
	.align		4
.L_17:
        /*0048*/ 	.byte	0x04, 0x17
        /*004a*/ 	.short	(.L_19 - .L_18)
.L_18:
        /*004c*/ 	.word	0x00000000
        /*0050*/ 	.short	0x0003
        /*0052*/ 	.short	0x0018
        /*0054*/ 	.byte	0x00, 0xf5, 0x21, 0x00


	//----- nvinfo : EIATTR_KPARAM_INFO
	.align		4
.L_19:
        /*0058*/ 	.byte	0x04, 0x17
        /*005a*/ 	.short	(.L_21 - .L_20)
.L_20:
        /*005c*/ 	.word	0x00000000
        /*0060*/ 	.short	0x0002
        /*0062*/ 	.short	0x0010
        /*0064*/ 	.byte	0x00, 0xf5, 0x21, 0x00


	//----- nvinfo : EIATTR_KPARAM_INFO
	.align		4
.L_21:
        /*0068*/ 	.byte	0x04, 0x17
        /*006a*/ 	.short	(.L_23 - .L_22)
.L_22:
        /*006c*/ 	.word	0x00000000
        /*0070*/ 	.short	0x0001
        /*0072*/ 	.short	0x0008
        /*0074*/ 	.byte	0x00, 0xf5, 0x21, 0x00


	//----- nvinfo : EIATTR_KPARAM_INFO
	.align		4
.L_23:
        /*0078*/ 	.byte	0x04, 0x17
        /*007a*/ 	.short	(.L_25 - .L_24)
.L_24:
        /*007c*/ 	.word	0x00000000
        /*0080*/ 	.short	0x0000
        /*0082*/ 	.short	0x0000
        /*0084*/ 	.byte	0x00, 0xf5, 0x21, 0x00


	//----- nvinfo : EIATTR_SPARSE_MMA_MASK
	.align		4
.L_25:
        /*0088*/ 	.byte	0x03, 0x50
        /*008a*/ 	.short	0x0000


	//----- nvinfo : EIATTR_MAXREG_COUNT
	.align		4
        /*008c*/ 	.byte	0x03, 0x1b
        /*008e*/ 	.short	0x00ff


	//----- nvinfo : EIATTR_MERCURY_ISA_VERSION
	.align		4
        /*0090*/ 	.byte	0x03, 0x5f
        /*0092*/ 	.short	0x0101


	//----- nvinfo : EIATTR_VRC_CTA_INIT_COUNT
	.align		4
        /*0094*/ 	.byte	0x02, 0x4a
	.zero		1
	.zero		1


	//----- nvinfo : EIATTR_EXIT_INSTR_OFFSETS
	.align		4
        /*0098*/ 	.byte	0x04, 0x1c
        /*009a*/ 	.short	(.L_27 - .L_26)


	//   ....[0]....
.L_26:
        /*009c*/ 	.word	0x00000080


	//   ....[1]....
        /*00a0*/ 	.word	0x000000b0


	//   ....[2]....
        /*00a4*/ 	.word	0x00001cb0


	//----- nvinfo : EIATTR_CRS_STACK_SIZE
	.align		4
.L_27:
        /*00a8*/ 	.byte	0x04, 0x1e
        /*00aa*/ 	.short	(.L_29 - .L_28)
.L_28:
        /*00ac*/ 	.word	0x00000000


	//----- nvinfo : EIATTR_CBANK_PARAM_SIZE
	.align		4
.L_29:
        /*00b0*/ 	.byte	0x03, 0x19
        /*00b2*/ 	.short	0x0030


	//----- nvinfo : EIATTR_PARAM_CBANK
	.align		4
        /*00b4*/ 	.byte	0x04, 0x0a
        /*00b6*/ 	.short	(.L_31 - .L_30)
	.align		4
.L_30:
        /*00b8*/ 	.word	index@(.nv.constant0._Z15layerNormKernelPfPKfS1_S1_iiif)
        /*00bc*/ 	.short	0x0380
        /*00be*/ 	.short	0x0030


	//----- nvinfo : EIATTR_SW_WAR
	.align		4
.L_31:
        /*00c0*/ 	.byte	0x04, 0x36
        /*00c2*/ 	.short	(.L_33 - .L_32)
.L_32:
        /*00c4*/ 	.word	0x00000008
.L_33:


//--------------------- .nv.callgraph             --------------------------
	.section	.nv.callgraph,"",@"SHT_CUDA_CALLGRAPH"
	.align	4
	.sectionentsize	8
	.align		4
        /*0000*/ 	.word	0x00000000
	.align		4
        /*0004*/ 	.word	0xffffffff
	.align		4
        /*0008*/ 	.word	0x00000000
	.align		4
        /*000c*/ 	.word	0xfffffffe
	.align		4
        /*0010*/ 	.word	0x00000000
	.align		4
        /*0014*/ 	.word	0xfffffffd
	.align		4
        /*0018*/ 	.word	0x00000000
	.align		4
        /*001c*/ 	.word	0xfffffffc


//--------------------- .text._Z15layerNormKernelPfPKfS1_S1_iiif --------------------------
	.section	.text._Z15layerNormKernelPfPKfS1_S1_iiif,"ax",@progbits
	.align	128
        .global         _Z15layerNormKernelPfPKfS1_S1_iiif
        .type           _Z15layerNormKernelPfPKfS1_S1_iiif,@function
        .size           _Z15layerNormKernelPfPKfS1_S1_iiif,(.L_x_33 - _Z15layerNormKernelPfPKfS1_S1_iiif)
        .other          _Z15layerNormKernelPfPKfS1_S1_iiif,@"STO_CUDA_ENTRY STV_DEFAULT"
_Z15layerNormKernelPfPKfS1_S1_iiif:
.text._Z15layerNormKernelPfPKfS1_S1_iiif:
[----:B------:R-:W-:Y:S01]  /*0000*/  LDC R1, c[0x0][0x37c] ;  /* 0x0000df00ff017b82 */ /* 0x000fe20000000800 */
[----:B------:R-:W0:Y:S07]  /*0010*/  S2R R3, SR_TID.X ;  /* 0x0000000000037919 */ /* 0x000e2e0000002100 */
[----:B------:R-:W0:Y:S01]  /*0020*/  S2UR UR6, SR_CTAID.X ;  /* 0x00000000000679c3 */ /* 0x000e220000002500 */
[----:B------:R-:W1:Y:S07]  /*0030*/  LDCU.64 UR4, c[0x0][0x3a0] ;  /* 0x00007400ff0477ac */ /* 0x000e6e0008000a00 */
[----:B------:R-:W0:Y:S01]  /*0040*/  LDC R2, c[0x0][0x360] ;  /* 0x0000d800ff027b82 */ /* 0x000e220000000800 */
[----:B-1----:R-:W-:Y:S01]  /*0050*/  UIMAD UR4, UR5, UR4, URZ ;  /* 0x00000004050472a4 */ /* 0x002fe2000f8e02ff */
[----:B0-----:R-:W-:-:S05]  /*0060*/  IMAD R2, R2, UR6, R3 ;  /* 0x0000000602027c24 */ /* 0x001fca000f8e0203 */
[----:B------:R-:W-:-:S13]  /*0070*/  ISETP.GE.AND P0, PT, R2, UR4, PT ;  /* 0x0000000402007c0c */ /* 0x000fda000bf06270 */
[----:B------:R-:W-:Y:S05]  /*0080*/  @P0 EXIT ;  /* 0x000000000000094d */ /* 0x000fea0003800000 */
[----:B------:R-:W0:Y:S02]  /*0090*/  LDC R3, c[0x0][0x3a8] ;  /* 0x0000ea00ff037b82 */ /* 0x000e240000000800 */
[----:B0-----:R-:W-:-:S13]  /*00a0*/  ISETP.GE.AND P0, PT, R3, 0x1, PT ;  /* 0x000000010300780c */ /* 0x001fda0003f06270 */
[----:B------:R-:W-:Y:S05]  /*00b0*/  @!P0 EXIT ;  /* 0x000000000000894d */ /* 0x000fea0003800000 */
[C---:B------:R-:W-:Y:S01]  /*00c0*/  LOP3.LUT R7, R3.reuse, 0xf, RZ, 0xc0, !PT ;  /* 0x0000000f03077812 */ /* 0x040fe200078ec0ff */
[----:B------:R-:W0:Y:S01]  /*00d0*/  LDCU.64 UR6, c[0x0][0x358] ;  /* 0x00006b00ff0677ac */ /* 0x000e220008000a00 */
[C---:B------:R-:W-:Y:S02]  /*00e0*/  LOP3.LUT R14, R3.reuse, 0x7, RZ, 0xc0, !PT ;  /* 0x00000007030e7812 */ /* 0x040fe400078ec0ff */
[C---:B------:R-:W-:Y:S02]  /*00f0*/  LOP3.LUT R15, R3.reuse, 0x3, RZ, 0xc0, !PT ;  /* 0x00000003030f7812 */ /* 0x040fe400078ec0ff */
[----:B------:R-:W-:Y:S02]  /*0100*/  LOP3.LUT R4, R3, 0x7ffffff0, RZ, 0xc0, !PT ;  /* 0x7ffffff003047812 */ /* 0x000fe400078ec0ff */
[----:B------:R-:W-:-:S07]  /*0110*/  I2FP.F32.S32 R3, R3 ;  /* 0x0000000300037245 */ /* 0x000fce0000201400 */
.L_x_20:
[----:B-12---:R-:W1:Y:S01]  /*0120*/  LDC R9, c[0x0][0x3a8] ;  /* 0x0000ea00ff097b82 */ /* 0x006e620000000800 */
[----:B------:R-:W-:Y:S01]  /*0130*/  HFMA2 R10, -RZ, RZ, 0, 0 ;  /* 0x00000000ff0a7431 */ /* 0x000fe200000001ff */
[----:B------:R-:W-:Y:S02]  /*0140*/  MOV R0, RZ ;  /* 0x000000ff00007202 */ /* 0x000fe40000000f00 */
[----:B-1----:R-:W-:Y:S01]  /*0150*/  ISETP.GE.U32.AND P2, PT, R9, 0x10, PT ;  /* 0x000000100900780c */ /* 0x002fe20003f46070 */
[----:B------:R-:W-:-:S12]  /*0160*/  IMAD R5, R2, R9, RZ ;  /* 0x0000000902057224 */ /* 0x000fd800078e02ff */
[----:B0--3--:R-:W-:Y:S05]  /*0170*/  @!P2 BRA `(.L_x_0) ;  /* 0x0000000000aca947 */ /* 0x009fea0003800000 */
[----:B------:R-:W-:Y:S02]  /*0180*/  LOP3.LUT R4, R9, 0x7ffffff0, RZ, 0xc0, !PT ;  /* 0x7ffffff009047812 */ /* 0x000fe400078ec0ff */
[----:B------:R-:W-:Y:S02]  /*0190*/  MOV R10, RZ ;  /* 0x000000ff000a7202 */ /* 0x000fe40000000f00 */
[----:B------:R-:W-:Y:S02]  /*01a0*/  MOV R0, R5 ;  /* 0x0000000500007202 */ /* 0x000fe40000000f00 */
[----:B------:R-:W-:-:S07]  /*01b0*/  IADD3 R26, PT, PT, -R4, RZ, RZ ;  /* 0x000000ff041a7210 */ /* 0x000fce0007ffe1ff */
.L_x_1:
[----:B------:R-:W1:Y:S02]  /*01c0*/  LDC.64 R8, c[0x0][0x388] ;  /* 0x0000e200ff087b82 */ /* 0x000e640000000a00 */
[----:B-1----:R-:W-:-:S05]  /*01d0*/  IMAD.WIDE R8, R0, 0x4, R8 ;  /* 0x0000000400087825 */ /* 0x002fca00078e0208 */
[----:B0-----:R-:W2:Y:S04]  /*01e0*/  LDG.E R25, desc[UR6][R8.64] ;  /* 0x0000000608197981 */ /* 0x001ea8000c1e1900 */
[----:B------:R-:W3:Y:S04]  /*01f0*/  LDG.E R28, desc[UR6][R8.64+0x4] ;  /* 0x00000406081c7981 */ /* 0x000ee8000c1e1900 */
[----:B------:R-:W4:Y:S04]  /*0200*/  LDG.E R23, desc[UR6][R8.64+0x8] ;  /* 0x0000080608177981 */ /* 0x000f28000c1e1900 */
[----:B------:R-:W5:Y:S04]  /*0210*/  LDG.E R22, desc[UR6][R8.64+0xc] ;  /* 0x00000c0608167981 */ /* 0x000f68000c1e1900 */
        /* <DEDUP_REMOVED lines=10> */
[----:B------:R-:W5:Y:S01]  /*02c0*/  LDG.E R24, desc[UR6][R8.64+0x3c] ;  /* 0x00003c0608187981 */ /* 0x000f62000c1e1900 */
[----:B--2---:R-:W-:-:S03]  /*02d0*/  FADD R25, R25, R10 ;  /* 0x0000000a19197221 */ /* 0x004fc60000000000 */
[----:B------:R-:W2:Y:S01]  /*02e0*/  LDG.E R10, desc[UR6][R8.64+0x38] ;  /* 0x00003806080a7981 */ /* 0x000ea2000c1e1900 */
[----:B---3--:R-:W-:-:S04]  /*02f0*/  FADD R28, R25, R28 ;  /* 0x0000001c191c7221 */ /* 0x008fc80000000000 */
[----:B----4-:R-:W-:-:S04]  /*0300*/  FADD R23, R28, R23 ;  /* 0x000000171c177221 */ /* 0x010fc80000000000 */
[----:B-----5:R-:W-:-:S04]  /*0310*/  FADD R22, R23, R22 ;  /* 0x0000001617167221 */ /* 0x020fc80000000000 */
[----:B------:R-:W-:-:S04]  /*0320*/  FADD R21, R22, R21 ;  /* 0x0000001516157221 */ /* 0x000fc80000000000 */
[----:B------:R-:W-:-:S04]  /*0330*/  FADD R20, R21, R20 ;  /* 0x0000001415147221 */ /* 0x000fc80000000000 */
[----:B------:R-:W-:-:S04]  /*0340*/  FADD R19, R20, R19 ;  /* 0x0000001314137221 */ /* 0x000fc80000000000 */
[----:B------:R-:W-:-:S04]  /*0350*/  FADD R18, R19, R18 ;  /* 0x0000001213127221 */ /* 0x000fc80000000000 */
[----:B------:R-:W-:-:S04]  /*0360*/  FADD R17, R18, R17 ;  /* 0x0000001112117221 */ /* 0x000fc80000000000 */
[----:B------:R-:W-:Y:S01]  /*0370*/  FADD R16, R17, R16 ;  /* 0x0000001011107221 */ /* 0x000fe20000000000 */
[----:B------:R-:W-:-:S03]  /*0380*/  IADD3 R26, PT, PT, R26, 0x10, RZ ;  /* 0x000000101a1a7810 */ /* 0x000fc60007ffe0ff */
[----:B------:R-:W-:Y:S01]  /*0390*/  FADD R13, R16, R13 ;  /* 0x0000000d100d7221 */ /* 0x000fe20000000000 */
[----:B------:R-:W-:-:S03]  /*03a0*/  ISETP.NE.AND P0, PT, R26, RZ, PT ;  /* 0x000000ff1a00720c */ /* 0x000fc60003f05270 */
[----:B------:R-:W-:-:S04]  /*03b0*/  FADD R12, R13, R12 ;  /* 0x0000000c0d0c7221 */ /* 0x000fc80000000000 */
[----:B------:R-:W-:-:S04]  /*03c0*/  FADD R11, R12, R11 ;  /* 0x0000000b0c0b7221 */ /* 0x000fc80000000000 */
[----:B------:R-:W-:Y:S01]  /*03d0*/  FADD R11, R11, R6 ;  /* 0x000000060b0b7221 */ /* 0x000fe20000000000 */
[----:B------:R-:W-:-:S03]  /*03e0*/  IADD3 R0, PT, PT, R0, 0x10, RZ ;  /* 0x0000001000007810 */ /* 0x000fc60007ffe0ff */
[----:B--2---:R-:W-:-:S04]  /*03f0*/  FADD R11, R11, R10 ;  /* 0x0000000a0b0b7221 */ /* 0x004fc80000000000 */
[----:B------:R-:W-:Y:S01]  /*0400*/  FADD R10, R11, R24 ;  /* 0x000000180b0a7221 */ /* 0x000fe20000000000 */
[----:B------:R-:W-:Y:S06]  /*0410*/  @P0 BRA `(.L_x_1) ;  /* 0xfffffffc00680947 */ /* 0x000fec000383ffff */
[----:B------:R-:W-:-:S07]  /*0420*/  MOV R0, R4 ;  /* 0x0000000400007202 */ /* 0x000fce0000000f00 */
.L_x_0:
[----:B------:R-:W-:Y:S02]  /*0430*/  ISETP.NE.AND P0, PT, R7, RZ, PT ;  /* 0x000000ff0700720c */ /* 0x000fe40003f05270 */
[----:B------:R-:W-:-:S11]  /*0440*/  IADD3 R16, PT, PT, R14, -0x1, RZ ;  /* 0xffffffff0e107810 */ /* 0x000fd60007ffe0ff */
[----:B------:R-:W-:Y:S05]  /*0450*/  @!P0 BRA `(.L_x_2) ;  /* 0x0000000000d48947 */ /* 0x000fea0003800000 */
[----:B------:R-:W-:Y:S02]  /*0460*/  IADD3 R6, PT, PT, R7, -0x1, RZ ;  /* 0xffffffff07067810 */ /* 0x000fe40007ffe0ff */
[----:B------:R-:W-:Y:S02]  /*0470*/  ISETP.NE.AND P1, PT, R14, RZ, PT ;  /* 0x000000ff0e00720c */ /* 0x000fe40003f25270 */
[----:B------:R-:W-:-:S13]  /*0480*/  ISETP.GE.U32.AND P0, PT, R6, 0x7, PT ;  /* 0x000000070600780c */ /* 0x000fda0003f06070 */
[----:B------:R-:W-:Y:S05]  /*0490*/  @!P0 BRA `(.L_x_3) ;  /* 0x0000000000508947 */ /* 0x000fea0003800000 */
[----:B------:R-:W1:Y:S01]  /*04a0*/  LDC.64 R8, c[0x0][0x388] ;  /* 0x0000e200ff087b82 */ /* 0x000e620000000a00 */
[----:B------:R-:W-:-:S05]  /*04b0*/  IADD3 R11, PT, PT, R5, R0, RZ ;  /* 0x00000000050b7210 */ /* 0x000fca0007ffe0ff */
        /* <DEDUP_REMOVED lines=8> */
[----:B------:R-:W5:Y:S01]  /*0540*/  LDG.E R25, desc[UR6][R8.64+0x1c] ;  /* 0x00001c0608197981 */ /* 0x000f62000c1e1900 */
[----:B------:R-:W-:Y:S01]  /*0550*/  IADD3 R0, PT, PT, R0, 0x8, RZ ;  /* 0x0000000800007810 */ /* 0x000fe20007ffe0ff */
[----:B--2---:R-:W-:-:S04]  /*0560*/  FADD R11, R10, R11 ;  /* 0x0000000b0a0b7221 */ /* 0x004fc80000000000 */
[----:B---3--:R-:W-:-:S04]  /*0570*/  FADD R6, R11, R6 ;  /* 0x000000060b067221 */ /* 0x008fc80000000000 */
[----:B----4-:R-:W-:-:S04]  /*0580*/  FADD R6, R6, R13 ;  /* 0x0000000d06067221 */ /* 0x010fc80000000000 */
[----:B-----5:R-:W-:-:S04]  /*0590*/  FADD R6, R6, R17 ;  /* 0x0000001106067221 */ /* 0x020fc80000000000 */
[----:B------:R-:W-:-:S04]  /*05a0*/  FADD R6, R6, R19 ;  /* 0x0000001306067221 */ /* 0x000fc80000000000 */
[----:B------:R-:W-:-:S04]  /*05b0*/  FADD R6, R6, R21 ;  /* 0x0000001506067221 */ /* 0x000fc80000000000 */
[----:B------:R-:W-:-:S04]  /*05c0*/  FADD R6, R6, R23 ;  /* 0x0000001706067221 */ /* 0x000fc80000000000 */
[----:B------:R-:W-:-:S07]  /*05d0*/  FADD R10, R6, R25 ;  /* 0x00000019060a7221 */ /* 0x000fce0000000000 */
.L_x_3:
[----:B------:R-:W-:Y:S05]  /*05e0*/  @!P1 BRA `(.L_x_2) ;  /* 0x0000000000709947 */ /* 0x000fea0003800000 */
[----:B------:R-:W-:Y:S02]  /*05f0*/  ISETP.GE.U32.AND P0, PT, R16, 0x3, PT ;  /* 0x000000031000780c */ /* 0x000fe40003f06070 */
[----:B------:R-:W-:-:S11]  /*0600*/  ISETP.NE.AND P1, PT, R15, RZ, PT ;  /* 0x000000ff0f00720c */ /* 0x000fd60003f25270 */
[----:B------:R-:W-:Y:S05]  /*0610*/  @!P0 BRA `(.L_x_4) ;  /* 0x0000000000308947 */ /* 0x000fea0003800000 */
[----:B------:R-:W1:Y:S01]  /*0620*/  LDC.64 R8, c[0x0][0x388] ;  /* 0x0000e200ff087b82 */ /* 0x000e620000000a00 */
[----:B------:R-:W-:-:S05]  /*0630*/  IADD3 R11, PT, PT, R5, R0, RZ ;  /* 0x00000000050b7210 */ /* 0x000fca0007ffe0ff */
[----:B-1----:R-:W-:-:S05]  /*0640*/  IMAD.WIDE R8, R11, 0x4, R8 ;  /* 0x000000040b087825 */ /* 0x002fca00078e0208 */
[----:B0-----:R-:W2:Y:S04]  /*0650*/  LDG.E R11, desc[UR6][R8.64] ;  /* 0x00000006080b7981 */ /* 0x001ea8000c1e1900 */
[----:B------:R-:W3:Y:S04]  /*0660*/  LDG.E R6, desc[UR6][R8.64+0x4] ;  /* 0x0000040608067981 */ /* 0x000ee8000c1e1900 */
[----:B------:R-:W4:Y:S04]  /*0670*/  LDG.E R13, desc[UR6][R8.64+0x8] ;  /* 0x00000806080d7981 */ /* 0x000f28000c1e1900 */
[----:B------:R-:W5:Y:S01]  /*0680*/  LDG.E R17, desc[UR6][R8.64+0xc] ;  /* 0x00000c0608117981 */ /* 0x000f62000c1e1900 */
[----:B------:R-:W-:Y:S01]  /*0690*/  IADD3 R0, PT, PT, R0, 0x4, RZ ;  /* 0x0000000400007810 */ /* 0x000fe20007ffe0ff */
[----:B--2---:R-:W-:-:S04]  /*06a0*/  FADD R11, R10, R11 ;  /* 0x0000000b0a0b7221 */ /* 0x004fc80000000000 */
[----:B---3--:R-:W-:-:S04]  /*06b0*/  FADD R6, R11, R6 ;  /* 0x000000060b067221 */ /* 0x008fc80000000000 */
[----:B----4-:R-:W-:-:S04]  /*06c0*/  FADD R6, R6, R13 ;  /* 0x0000000d06067221 */ /* 0x010fc80000000000 */
[----:B-----5:R-:W-:-:S07]  /*06d0*/  FADD R10, R6, R17 ;  /* 0x00000011060a7221 */ /* 0x020fce0000000000 */
.L_x_4:
[----:B------:R-:W-:Y:S05]  /*06e0*/  @!P1 BRA `(.L_x_2) ;  /* 0x0000000000309947 */ /* 0x000fea0003800000 */
[----:B------:R-:W1:Y:S01]  /*06f0*/  LDC.64 R8, c[0x0][0x388] ;  /* 0x0000e200ff087b82 */ /* 0x000e620000000a00 */
[----:B------:R-:W-:-:S05]  /*0700*/  IADD3 R11, PT, PT, R5, R0, RZ ;  /* 0x00000000050b7210 */ /* 0x000fca0007ffe0ff */
[----:B-1----:R-:W-:-:S05]  /*0710*/  IMAD.WIDE R8, R11, 0x4, R8 ;  /* 0x000000040b087825 */ /* 0x002fca00078e0208 */
[----:B0-----:R-:W2:Y:S01]  /*0720*/  LDG.E R11, desc[UR6][R8.64] ;  /* 0x00000006080b7981 */ /* 0x001ea2000c1e1900 */
[----:B------:R-:W-:Y:S01]  /*0730*/  ISETP.NE.AND P0, PT, R15, 0x1, PT ;  /* 0x000000010f00780c */ /* 0x000fe20003f05270 */
[----:B--2---:R-:W-:-:S12]  /*0740*/  FADD R10, R10, R11 ;  /* 0x0000000b0a0a7221 */ /* 0x004fd80000000000 */
[----:B------:R-:W-:Y:S05]  /*0750*/  @!P0 BRA `(.L_x_2) ;  /* 0x0000000000148947 */ /* 0x000fea0003800000 */
[----:B------:R-:W-:Y:S01]  /*0760*/  ISETP.NE.AND P0, PT, R15, 0x2, PT ;  /* 0x000000020f00780c */ /* 0x000fe20003f05270 */
[----:B------:R-:W2:-:S12]  /*0770*/  LDG.E R11, desc[UR6][R8.64+0x4] ;  /* 0x00000406080b7981 */ /* 0x000e98000c1e1900 */
[----:B------:R-:W3:Y:S01]  /*0780*/  @P0 LDG.E R13, desc[UR6][R8.64+0x8] ;  /* 0x00000806080d0981 */ /* 0x000ee2000c1e1900 */
[----:B--2---:R-:W-:-:S04]  /*0790*/  FADD R10, R10, R11 ;  /* 0x0000000b0a0a7221 */ /* 0x004fc80000000000 */
[----:B---3--:R-:W-:-:S07]  /*07a0*/  @P0 FADD R10, R10, R13 ;  /* 0x0000000d0a0a0221 */ /* 0x008fce0000000000 */
.L_x_2:
[----:B------:R-:W1:Y:S01]  /*07b0*/  MUFU.RCP R0, R3 ;  /* 0x0000000300007308 */ /* 0x000e620000001000 */
[----:B------:R-:W-:Y:S07]  /*07c0*/  BSSY.RECONVERGENT B0, `(.L_x_5) ;  /* 0x000000c000007945 */ /* 0x000fee0003800200 */
[----:B------:R-:W2:Y:S01]  /*07d0*/  FCHK P0, R10, R3 ;  /* 0x000000030a007302 */ /* 0x000ea20000000000 */
[----:B-1----:R-:W-:-:S04]  /*07e0*/  FFMA R9, R0, -R3, 1 ;  /* 0x3f80000000097423 */ /* 0x002fc80000000803 */
[----:B------:R-:W-:-:S04]  /*07f0*/  FFMA R0, R0, R9, R0 ;  /* 0x0000000900007223 */ /* 0x000fc80000000000 */
[----:B------:R-:W-:-:S04]  /*0800*/  FFMA R9, R0, R10, RZ ;  /* 0x0000000a00097223 */ /* 0x000fc800000000ff */
[----:B------:R-:W-:-:S04]  /*0810*/  FFMA R6, R9, -R3, R10 ;  /* 0x8000000309067223 */ /* 0x000fc8000000000a */
[----:B------:R-:W-:Y:S01]  /*0820*/  FFMA R6, R0, R6, R9 ;  /* 0x0000000600067223 */ /* 0x000fe20000000009 */
[----:B--2---:R-:W-:Y:S06]  /*0830*/  @!P0 BRA `(.L_x_6) ;  /* 0x0000000000108947 */ /* 0x004fec0003800000 */
[----:B------:R-:W-:Y:S02]  /*0840*/  MOV R0, R10 ;  /* 0x0000000a00007202 */ /* 0x000fe40000000f00 */
[----:B------:R-:W-:-:S07]  /*0850*/  MOV R8, 0x870 ;  /* 0x0000087000087802 */ /* 0x000fce0000000f00 */
[----:B0-----:R-:W-:Y:S05]  /*0860*/  CALL.REL.NOINC `($__internal_0_$__cuda_sm3x_div_rn_noftz_f32_slowpath) ;  /* 0x0000001400147944 */ /* 0x001fea0003c00000 */
[----:B------:R-:W-:-:S07]  /*0870*/  MOV R6, R0 ;  /* 0x0000000000067202 */ /* 0x000fce0000000f00 */
.L_x_6:
[----:B0-----:R-:W-:Y:S05]  /*0880*/  BSYNC.RECONVERGENT B0 ;  /* 0x0000000000007941 */ /* 0x001fea0003800200 */
.L_x_5:
[----:B------:R-:W-:Y:S01]  /*0890*/  HFMA2 R10, -RZ, RZ, 0, 0 ;  /* 0x00000000ff0a7431 */ /* 0x000fe200000001ff */
[----:B------:R-:W-:Y:S01]  /*08a0*/  MOV R0, RZ ;  /* 0x000000ff00007202 */ /* 0x000fe20000000f00 */
[----:B------:R-:W-:Y:S06]  /*08b0*/  @!P2 BRA `(.L_x_7) ;  /* 0x0000000000eca947 */ /* 0x000fec0003800000 */
[----:B------:R-:W-:Y:S01]  /*08c0*/  BSSY.RECONVERGENT B0, `(.L_x_8) ;  /* 0x0000039000007945 */ /* 0x000fe20003800200 */
[----:B------:R-:W-:Y:S02]  /*08d0*/  MOV R10, RZ ;  /* 0x000000ff000a7202 */ /* 0x000fe40000000f00 */
[----:B------:R-:W-:-:S07]  /*08e0*/  MOV R0, RZ ;  /* 0x000000ff00007202 */ /* 0x000fce0000000f00 */
.L_x_9:
[----:B------:R-:W0:Y:S01]  /*08f0*/  LDC.64 R8, c[0x0][0x388] ;  /* 0x0000e200ff087b82 */ /* 0x000e220000000a00 */
[----:B------:R-:W-:-:S05]  /*0900*/  IADD3 R11, PT, PT, R5, R0, RZ ;  /* 0x00000000050b7210 */ /* 0x000fca0007ffe0ff */
[----:B0-----:R-:W-:-:S05]  /*0910*/  IMAD.WIDE R8, R11, 0x4, R8 ;  /* 0x000000040b087825 */ /* 0x001fca00078e0208 */
[----:B------:R-:W2:Y:S04]  /*0920*/  LDG.E R12, desc[UR6][R8.64] ;  /* 0x00000006080c7981 */ /* 0x000ea8000c1e1900 */
        /* <DEDUP_REMOVED lines=10> */
[----:B--2---:R-:W-:-:S03]  /*09d0*/  FADD R18, R12, -R6 ;  /* 0x800000060c127221 */ /* 0x004fc60000000000 */
[----:B------:R-:W2:Y:S01]  /*09e0*/  LDG.E R12, desc[UR6][R8.64+0x2c] ;  /* 0x00002c06080c7981 */ /* 0x000ea2000c1e1900 */
[----:B------:R-:W-:-:S03]  /*09f0*/  FFMA R20, R18, R18, R10 ;  /* 0x0000001212147223 */ /* 0x000fc6000000000a */
[----:B------:R-:W2:Y:S01]  /*0a00*/  LDG.E R10, desc[UR6][R8.64+0x30] ;  /* 0x00003006080a7981 */ /* 0x000ea2000c1e1900 */
[----:B---3--:R-:W-:-:S03]  /*0a10*/  FADD R22, R22, -R6 ;  /* 0x8000000616167221 */ /* 0x008fc60000000000 */
[----:B------:R-:W3:Y:S01]  /*0a20*/  LDG.E R18, desc[UR6][R8.64+0x34] ;  /* 0x0000340608127981 */ /* 0x000ee2000c1e1900 */
[----:B------:R-:W-:-:S03]  /*0a30*/  FFMA R24, R22, R22, R20 ;  /* 0x0000001616187223 */ /* 0x000fc60000000014 */
[----:B------:R-:W3:Y:S04]  /*0a40*/  LDG.E R20, desc[UR6][R8.64+0x38] ;  /* 0x0000380608147981 */ /* 0x000ee8000c1e1900 */
[----:B------:R2:W3:Y:S01]  /*0a50*/  LDG.E R22, desc[UR6][R8.64+0x3c] ;  /* 0x00003c0608167981 */ /* 0x0004e2000c1e1900 */
[--C-:B----4-:R-:W-:Y:S01]  /*0a60*/  FADD R11, R11, -R6.reuse ;  /* 0x800000060b0b7221 */ /* 0x110fe20000000000 */
[--C-:B-----5:R-:W-:Y:S01]  /*0a70*/  FADD R29, R29, -R6.reuse ;  /* 0x800000061d1d7221 */ /* 0x120fe20000000000 */
[--C-:B------:R-:W-:Y:S01]  /*0a80*/  FADD R27, R27, -R6.reuse ;  /* 0x800000061b1b7221 */ /* 0x100fe20000000000 */
[----:B------:R-:W-:Y:S01]  /*0a90*/  FADD R25, R25, -R6 ;  /* 0x8000000619197221 */ /* 0x000fe20000000000 */
[----:B------:R-:W-:Y:S01]  /*0aa0*/  FFMA R24, R11, R11, R24 ;  /* 0x0000000b0b187223 */ /* 0x000fe20000000018 */
[----:B------:R-:W-:Y:S01]  /*0ab0*/  FADD R23, R23, -R6 ;  /* 0x8000000617177221 */ /* 0x000fe20000000000 */
[----:B------:R-:W-:-:S02]  /*0ac0*/  IADD3 R0, PT, PT, R0, 0x10, RZ ;  /* 0x0000001000007810 */ /* 0x000fc40007ffe0ff */
[----:B------:R-:W-:Y:S01]  /*0ad0*/  FFMA R24, R29, R29, R24 ;  /* 0x0000001d1d187223 */ /* 0x000fe20000000018 */
[----:B------:R-:W-:Y:S01]  /*0ae0*/  FADD R21, R21, -R6 ;  /* 0x8000000615157221 */ /* 0x000fe20000000000 */
[----:B------:R-:W-:Y:S02]  /*0af0*/  ISETP.NE.AND P0, PT, R0, R4, PT ;  /* 0x000000040000720c */ /* 0x000fe40003f05270 */
[----:B------:R-:W-:Y:S01]  /*0b00*/  FFMA R24, R27, R27, R24 ;  /* 0x0000001b1b187223 */ /* 0x000fe20000000018 */
[----:B------:R-:W-:-:S03]  /*0b10*/  FADD R19, R19, -R6 ;  /* 0x8000000613137221 */ /* 0x000fc60000000000 */
[----:B------:R-:W-:Y:S01]  /*0b20*/  FFMA R24, R25, R25, R24 ;  /* 0x0000001919187223 */ /* 0x000fe20000000018 */
[----:B------:R-:W-:-:S03]  /*0b30*/  FADD R17, R17, -R6 ;  /* 0x8000000611117221 */ /* 0x000fc60000000000 */
[----:B------:R-:W-:Y:S01]  /*0b40*/  FFMA R24, R23, R23, R24 ;  /* 0x0000001717187223 */ /* 0x000fe20000000018 */
[----:B------:R-:W-:-:S03]  /*0b50*/  FADD R13, R13, -R6 ;  /* 0x800000060d0d7221 */ /* 0x000fc60000000000 */
[----:B------:R-:W-:-:S04]  /*0b60*/  FFMA R24, R21, R21, R24 ;  /* 0x0000001515187223 */ /* 0x000fc80000000018 */
[----:B------:R-:W-:-:S04]  /*0b70*/  FFMA R24, R19, R19, R24 ;  /* 0x0000001313187223 */ /* 0x000fc80000000018 */
[----:B------:R-:W-:-:S04]  /*0b80*/  FFMA R24, R17, R17, R24 ;  /* 0x0000001111187223 */ /* 0x000fc80000000018 */
[----:B------:R-:W-:Y:S01]  /*0b90*/  FFMA R24, R13, R13, R24 ;  /* 0x0000000d0d187223 */ /* 0x000fe20000000018 */
[----:B--2---:R-:W-:-:S04]  /*0ba0*/  FADD R9, R12, -R6 ;  /* 0x800000060c097221 */ /* 0x004fc80000000000 */
[----:B------:R-:W-:Y:S01]  /*0bb0*/  FFMA R24, R9, R9, R24 ;  /* 0x0000000909187223 */ /* 0x000fe20000000018 */
[----:B------:R-:W-:-:S04]  /*0bc0*/  FADD R9, R10, -R6 ;  /* 0x800000060a097221 */ /* 0x000fc80000000000 */
[----:B------:R-:W-:Y:S01]  /*0bd0*/  FFMA R24, R9, R9, R24 ;  /* 0x0000000909187223 */ /* 0x000fe20000000018 */
[----:B---3--:R-:W-:-:S04]  /*0be0*/  FADD R9, R18, -R6 ;  /* 0x8000000612097221 */ /* 0x008fc80000000000 */
[----:B------:R-:W-:Y:S01]  /*0bf0*/  FFMA R24, R9, R9, R24 ;  /* 0x0000000909187223 */ /* 0x000fe20000000018 */
[--C-:B------:R-:W-:Y:S01]  /*0c00*/  FADD R9, R20, -R6.reuse ;  /* 0x8000000614097221 */ /* 0x100fe20000000000 */
[----:B------:R-:W-:-:S03]  /*0c10*/  FADD R11, R22, -R6 ;  /* 0x80000006160b7221 */ /* 0x000fc60000000000 */
[----:B------:R-:W-:-:S04]  /*0c20*/  FFMA R24, R9, R9, R24 ;  /* 0x0000000909187223 */ /* 0x000fc80000000018 */
[----:B------:R-:W-:Y:S01]  /*0c30*/  FFMA R10, R11, R11, R24 ;  /* 0x0000000b0b0a7223 */ /* 0x000fe20000000018 */
[----:B------:R-:W-:Y:S06]  /*0c40*/  @P0 BRA `(.L_x_9) ;  /* 0xfffffffc00280947 */ /* 0x000fec000383ffff */
[----:B------:R-:W-:Y:S05]  /*0c50*/  BSYNC.RECONVERGENT B0 ;  /* 0x0000000000007941 */ /* 0x000fea0003800200 */
.L_x_8:
[----:B------:R-:W-:-:S07]  /*0c60*/  MOV R0, R4 ;  /* 0x0000000400007202 */ /* 0x000fce0000000f00 */
.L_x_7:
[----:B------:R-:W-:-:S13]  /*0c70*/  ISETP.NE.AND P0, PT, R7, RZ, PT ;  /* 0x000000ff0700720c */ /* 0x000fda0003f05270 */
[----:B------:R-:W-:Y:S05]  /*0c80*/  @!P0 BRA `(.L_x_10) ;  /* 0x0000000400108947 */ /* 0x000fea0003800000 */
[----:B------:R-:W-:Y:S02]  /*0c90*/  IADD3 R8, PT, PT, R7, -0x1, RZ ;  /* 0xffffffff07087810 */ /* 0x000fe40007ffe0ff */
[----:B------:R-:W-:Y:S02]  /*0ca0*/  ISETP.NE.AND P1, PT, R14, RZ, PT ;  /* 0x000000ff0e00720c */ /* 0x000fe40003f25270 */
[----:B------:R-:W-:-:S13]  /*0cb0*/  ISETP.GE.U32.AND P0, PT, R8, 0x7, PT ;  /* 0x000000070800780c */ /* 0x000fda0003f06070 */
[----:B------:R-:W-:Y:S05]  /*0cc0*/  @!P0 BRA `(.L_x_11) ;  /* 0x0000000000708947 */ /* 0x000fea0003800000 */
        /* <DEDUP_REMOVED lines=12> */
[----:B--2---:R-:W-:-:S04]  /*0d90*/  FADD R19, R19, -R6 ;  /* 0x8000000613137221 */ /* 0x004fc80000000000 */
[----:B------:R-:W-:Y:S01]  /*0da0*/  FFMA R10, R19, R19, R10 ;  /* 0x00000013130a7223 */ /* 0x000fe2000000000a */
[--C-:B---3--:R-:W-:Y:S01]  /*0db0*/  FADD R21, R21, -R6.reuse ;  /* 0x8000000615157221 */ /* 0x108fe20000000000 */
[----:B----4-:R-:W-:-:S03]  /*0dc0*/  FADD R23, R23, -R6 ;  /* 0x8000000617177221 */ /* 0x010fc60000000000 */
[----:B------:R-:W-:Y:S01]  /*0dd0*/  FFMA R10, R21, R21, R10 ;  /* 0x00000015150a7223 */ /* 0x000fe2000000000a */
[----:B-----5:R-:W-:-:S03]  /*0de0*/  FADD R25, R25, -R6 ;  /* 0x8000000619197221 */ /* 0x020fc60000000000 */
[----:B------:R-:W-:Y:S01]  /*0df0*/  FFMA R10, R23, R23, R10 ;  /* 0x00000017170a7223 */ /* 0x000fe2000000000a */
[----:B------:R-:W-:-:S03]  /*0e00*/  FADD R27, R27, -R6 ;  /* 0x800000061b1b7221 */ /* 0x000fc60000000000 */
[----:B------:R-:W-:Y:S01]  /*0e10*/  FFMA R10, R25, R25, R10 ;  /* 0x00000019190a7223 */ /* 0x000fe2000000000a */
[----:B------:R-:W-:-:S03]  /*0e20*/  FADD R11, R11, -R6 ;  /* 0x800000060b0b7221 */ /* 0x000fc60000000000 */
[----:B------:R-:W-:Y:S01]  /*0e30*/  FFMA R10, R27, R27, R10 ;  /* 0x0000001b1b0a7223 */ /* 0x000fe2000000000a */
[----:B------:R-:W-:-:S03]  /*0e40*/  FADD R13, R13, -R6 ;  /* 0x800000060d0d7221 */ /* 0x000fc60000000000 */
[----:B------:R-:W-:Y:S01]  /*0e50*/  FFMA R10, R11, R11, R10 ;  /* 0x0000000b0b0a7223 */ /* 0x000fe2000000000a */
[----:B------:R-:W-:-:S03]  /*0e60*/  FADD R17, R17, -R6 ;  /* 0x8000000611117221 */ /* 0x000fc60000000000 */
[----:B------:R-:W-:-:S04]  /*0e70*/  FFMA R10, R13, R13, R10 ;  /* 0x0000000d0d0a7223 */ /* 0x000fc8000000000a */
[----:B------:R-:W-:-:S07]  /*0e80*/  FFMA R10, R17, R17, R10 ;  /* 0x00000011110a7223 */ /* 0x000fce000000000a */
.L_x_11:
[----:B------:R-:W-:Y:S05]  /*0e90*/  @!P1 BRA `(.L_x_10) ;  /* 0x00000000008c9947 */ /* 0x000fea0003800000 */
[----:B------:R-:W-:Y:S02]  /*0ea0*/  ISETP.GE.U32.AND P0, PT, R16, 0x3, PT ;  /* 0x000000031000780c */ /* 0x000fe40003f06070 */
[----:B------:R-:W-:-:S11]  /*0eb0*/  ISETP.NE.AND P1, PT, R15, RZ, PT ;  /* 0x000000ff0f00720c */ /* 0x000fd60003f25270 */
[----:B------:R-:W-:Y:S05]  /*0ec0*/  @!P0 BRA `(.L_x_12) ;  /* 0x0000000000408947 */ /* 0x000fea0003800000 */
[----:B------:R-:W0:Y:S01]  /*0ed0*/  LDC.64 R8, c[0x0][0x388] ;  /* 0x0000e200ff087b82 */ /* 0x000e220000000a00 */
[----:B------:R-:W-:-:S05]  /*0ee0*/  IADD3 R11, PT, PT, R5, R0, RZ ;  /* 0x00000000050b7210 */ /* 0x000fca0007ffe0ff */
[----:B0-----:R-:W-:-:S05]  /*0ef0*/  IMAD.WIDE R8, R11, 0x4, R8 ;  /* 0x000000040b087825 */ /* 0x001fca00078e0208 */
[----:B------:R-:W2:Y:S04]  /*0f00*/  LDG.E R11, desc[UR6][R8.64] ;  /* 0x00000006080b7981 */ /* 0x000ea8000c1e1900 */
[----:B------:R-:W3:Y:S04]  /*0f10*/  LDG.E R13, desc[UR6][R8.64+0x4] ;  /* 0x00000406080d7981 */ /* 0x000ee8000c1e1900 */
[----:B------:R-:W4:Y:S04]  /*0f20*/  LDG.E R17, desc[UR6][R8.64+0x8] ;  /* 0x0000080608117981 */ /* 0x000f28000c1e1900 */
        /* <DEDUP_REMOVED lines=8> */
[----:B------:R-:W-:-:S04]  /*0fb0*/  FFMA R10, R17, R17, R10 ;  /* 0x00000011110a7223 */ /* 0x000fc8000000000a */
[----:B------:R-:W-:-:S07]  /*0fc0*/  FFMA R10, R19, R19, R10 ;  /* 0x00000013130a7223 */ /* 0x000fce000000000a */
.L_x_12:
[----:B------:R-:W-:Y:S05]  /*0fd0*/  @!P1 BRA `(.L_x_10) ;  /* 0x00000000003c9947 */ /* 0x000fea0003800000 */
[----:B------:R-:W0:Y:S01]  /*0fe0*/  LDC.64 R8, c[0x0][0x388] ;  /* 0x0000e200ff087b82 */ /* 0x000e220000000a00 */
[----:B------:R-:W-:-:S05]  /*0ff0*/  IADD3 R11, PT, PT, R5, R0, RZ ;  /* 0x00000000050b7210 */ /* 0x000fca0007ffe0ff */
[----:B0-----:R-:W-:-:S05]  /*1000*/  IMAD.WIDE R8, R11, 0x4, R8 ;  /* 0x000000040b087825 */ /* 0x001fca00078e0208 */
[----:B------:R-:W2:Y:S01]  /*1010*/  LDG.E R11, desc[UR6][R8.64] ;  /* 0x00000006080b7981 */ /* 0x000ea2000c1e1900 */
[----:B------:R-:W-:Y:S01]  /*1020*/  ISETP.NE.AND P0, PT, R15, 0x1, PT ;  /* 0x000000010f00780c */ /* 0x000fe20003f05270 */
[----:B--2---:R-:W-:-:S04]  /*1030*/  FADD R11, R11, -R6 ;  /* 0x800000060b0b7221 */ /* 0x004fc80000000000 */
[----:B------:R-:W-:-:S08]  /*1040*/  FFMA R10, R11, R11, R10 ;  /* 0x0000000b0b0a7223 */ /* 0x000fd0000000000a */
[----:B------:R-:W-:Y:S05]  /*1050*/  @!P0 BRA `(.L_x_10) ;  /* 0x00000000001c8947 */ /* 0x000fea0003800000 */
[----:B------:R-:W-:Y:S01]  /*1060*/  ISETP.NE.AND P0, PT, R15, 0x2, PT ;  /* 0x000000020f00780c */ /* 0x000fe20003f05270 */
[----:B------:R-:W2:-:S12]  /*1070*/  LDG.E R11, desc[UR6][R8.64+0x4] ;  /* 0x00000406080b7981 */ /* 0x000e98000c1e1900 */
[----:B------:R-:W3:Y:S01]  /*1080*/  @P0 LDG.E R13, desc[UR6][R8.64+0x8] ;  /* 0x00000806080d0981 */ /* 0x000ee2000c1e1900 */
[----:B--2---:R-:W-:-:S04]  /*1090*/  FADD R11, R11, -R6 ;  /* 0x800000060b0b7221 */ /* 0x004fc80000000000 */
[----:B------:R-:W-:Y:S01]  /*10a0*/  FFMA R10, R11, R11, R10 ;  /* 0x0000000b0b0a7223 */ /* 0x000fe2000000000a */
[----:B---3--:R-:W-:-:S04]  /*10b0*/  @P0 FADD R13, R13, -R6 ;  /* 0x800000060d0d0221 */ /* 0x008fc80000000000 */
[----:B------:R-:W-:-:S07]  /*10c0*/  @P0 FFMA R10, R13, R13, R10 ;  /* 0x0000000d0d0a0223 */ /* 0x000fce000000000a */
.L_x_10:
[----:B------:R-:W0:Y:S01]  /*10d0*/  MUFU.RCP R0, R3 ;  /* 0x0000000300007308 */ /* 0x000e220000001000 */
[----:B------:R-:W1:Y:S01]  /*10e0*/  LDC R8, c[0x0][0x3a8] ;  /* 0x0000ea00ff087b82 */ /* 0x000e620000000800 */
[----:B------:R-:W-:Y:S06]  /*10f0*/  BSSY.RECONVERGENT B0, `(.L_x_13) ;  /* 0x000000c000007945 */ /* 0x000fec0003800200 */
[----:B------:R-:W2:Y:S01]  /*1100*/  FCHK P0, R10, R3 ;  /* 0x000000030a007302 */ /* 0x000ea20000000000 */
[----:B0-----:R-:W-:-:S04]  /*1110*/  FFMA R9, R0, -R3, 1 ;  /* 0x3f80000000097423 */ /* 0x001fc80000000803 */
[----:B------:R-:W-:-:S04]  /*1120*/  FFMA R0, R0, R9, R0 ;  /* 0x0000000900007223 */ /* 0x000fc80000000000 */
[----:B------:R-:W-:Y:S01]  /*1130*/  FFMA R9, R0, R10, RZ ;  /* 0x0000000a00097223 */ /* 0x000fe200000000ff */
[----:B-1----:R-:W-:-:S03]  /*1140*/  ISETP.GE.U32.AND P2, PT, R8, 0x8, PT ;  /* 0x000000080800780c */ /* 0x002fc60003f46070 */
[----:B------:R-:W-:-:S04]  /*1150*/  FFMA R8, R9, -R3, R10 ;  /* 0x8000000309087223 */ /* 0x000fc8000000000a */
[----:B------:R-:W-:Y:S01]  /*1160*/  FFMA R0, R8, R0, R9 ;  /* 0x0000000008007223 */ /* 0x000fe20000000009 */
[----:B--2---:R-:W-:Y:S06]  /*1170*/  @!P0 BRA `(.L_x_14) ;  /* 0x00000000000c8947 */ /* 0x004fec0003800000 */
[----:B------:R-:W-:Y:S02]  /*1180*/  MOV R0, R10 ;  /* 0x0000000a00007202 */ /* 0x000fe40000000f00 */
[----:B------:R-:W-:-:S07]  /*1190*/  MOV R8, 0x11b0 ;  /* 0x000011b000087802 */ /* 0x000fce0000000f00 */
[----:B------:R-:W-:Y:S05]  /*11a0*/  CALL.REL.NOINC `($__internal_0_$__cuda_sm3x_div_rn_noftz_f32_slowpath) ;  /* 0x0000000800c47944 */ /* 0x000fea0003c00000 */
.L_x_14:
[----:B------:R-:W-:Y:S05]  /*11b0*/  BSYNC.RECONVERGENT B0 ;  /* 0x0000000000007941 */ /* 0x000fea0003800200 */
.L_x_13:
[----:B------:R-:W0:Y:S01]  /*11c0*/  LDCU UR5, c[0x0][0x3ac] ;  /* 0x00007580ff0577ac */ /* 0x000e220008000800 */
[----:B------:R-:W-:Y:S02]  /*11d0*/  HFMA2 R12, -RZ, RZ, 0, 0 ;  /* 0x00000000ff0c7431 */ /* 0x000fe400000001ff */
[----:B0-----:R-:W-:-:S05]  /*11e0*/  FADD R8, R0, UR5 ;  /* 0x0000000500087e21 */ /* 0x001fca0008000000 */
[----:B------:R-:W-:-:S13]  /*11f0*/  FSETP.GEU.AND P0, PT, |R8|, 1.175494350822287508e-38, PT ;  /* 0x008000000800780b */ /* 0x000fda0003f0e200 */
[----:B------:R-:W-:-:S04]  /*1200*/  @!P0 FMUL R8, R8, 16777216 ;  /* 0x4b80000008088820 */ /* 0x000fc80000400000 */
[----:B------:R-:W0:Y:S02]  /*1210*/  MUFU.RSQ R0, R8 ;  /* 0x0000000800007308 */ /* 0x000e240000001400 */
[----:B0-----:R-:W-:Y:S01]  /*1220*/  @!P0 FMUL R0, R0, 4096 ;  /* 0x4580000000008820 */ /* 0x001fe20000400000 */
[----:B------:R-:W-:Y:S06]  /*1230*/  @!P2 BRA `(.L_x_15) ;  /* 0x00000004001ca947 */ /* 0x000fec0003800000 */
[----:B------:R-:W-:-:S07]  /*1240*/  MOV R19, RZ ;  /* 0x000000ff00137202 */ /* 0x000fce0000000f00 */
.L_x_16:
[----:B------:R-:W0:Y:S01]  /*1250*/  LDC.64 R8, c[0x0][0x388] ;  /* 0x0000e200ff087b82 */ /* 0x000e220000000a00 */
[----:B---3--:R-:W-:-:S07]  /*1260*/  IADD3 R21, PT, PT, R5, R19, RZ ;  /* 0x0000001305157210 */ /* 0x008fce0007ffe0ff */
[----:B------:R-:W1:Y:S08]  /*1270*/  LDC.64 R10, c[0x0][0x390] ;  /* 0x0000e400ff0a7b82 */ /* 0x000e700000000a00 */
[----:B------:R-:W2:Y:S01]  /*1280*/  LDC.64 R12, c[0x0][0x398] ;  /* 0x0000e600ff0c7b82 */ /* 0x000ea20000000a00 */
[----:B0-----:R-:W-:-:S07]  /*1290*/  IMAD.WIDE R8, R21, 0x4, R8 ;  /* 0x0000000415087825 */ /* 0x001fce00078e0208 */
[----:B------:R-:W0:Y:S01]  /*12a0*/  LDC.64 R16, c[0x0][0x380] ;  /* 0x0000e000ff107b82 */ /* 0x000e220000000a00 */
[----:B------:R-:W3:Y:S01]  /*12b0*/  LDG.E R23, desc[UR6][R8.64] ;  /* 0x0000000608177981 */ /* 0x000ee2000c1e1900 */
[----:B-1----:R-:W-:-:S06]  /*12c0*/  IMAD.WIDE.U32 R10, R19, 0x4, R10 ;  /* 0x00000004130a7825 */ /* 0x002fcc00078e000a */
[----:B------:R-:W1:Y:S01]  /*12d0*/  LDC R22, c[0x0][0x3a8] ;  /* 0x0000ea00ff167b82 */ /* 0x000e620000000800 */
[----:B------:R-:W4:Y:S01]  /*12e0*/  LDG.E R18, desc[UR6][R10.64] ;  /* 0x000000060a127981 */ /* 0x000f22000c1e1900 */
[----:B--2---:R-:W-:-:S05]  /*12f0*/  IMAD.WIDE.U32 R12, R19, 0x4, R12 ;  /* 0x00000004130c7825 */ /* 0x004fca00078e000c */
[----:B------:R-:W4:Y:S01]  /*1300*/  LDG.E R20, desc[UR6][R12.64] ;  /* 0x000000060c147981 */ /* 0x000f22000c1e1900 */
[----:B0-----:R-:W-:-:S04]  /*1310*/  IMAD.WIDE R16, R21, 0x4, R16 ;  /* 0x0000000415107825 */ /* 0x001fc800078e0210 */
[----:B---3--:R-:W-:-:S04]  /*1320*/  FADD R23, R23, -R6 ;  /* 0x8000000617177221 */ /* 0x008fc80000000000 */
[----:B------:R-:W-:-:S04]  /*1330*/  FMUL R23, R23, R0 ;  /* 0x0000000017177220 */ /* 0x000fc80000400000 */
[----:B----4-:R-:W-:-:S05]  /*1340*/  FFMA R23, R23, R18, R20 ;  /* 0x0000001217177223 */ /* 0x010fca0000000014 */
[----:B------:R0:W-:Y:S04]  /*1350*/  STG.E desc[UR6][R16.64], R23 ;  /* 0x0000001710007986 */ /* 0x0001e8000c101906 */
[----:B------:R-:W2:Y:S04]  /*1360*/  LDG.E R21, desc[UR6][R8.64+0x4] ;  /* 0x0000040608157981 */ /* 0x000ea8000c1e1900 */
[----:B------:R-:W3:Y:S04]  /*1370*/  LDG.E R18, desc[UR6][R10.64+0x4] ;  /* 0x000004060a127981 */ /* 0x000ee8000c1e1900 */
[----:B------:R-:W3:Y:S01]  /*1380*/  LDG.E R20, desc[UR6][R12.64+0x4] ;  /* 0x000004060c147981 */ /* 0x000ee2000c1e1900 */
[----:B--2---:R-:W-:-:S04]  /*1390*/  FADD R21, R21, -R6 ;  /* 0x8000000615157221 */ /* 0x004fc80000000000 */
[----:B------:R-:W-:-:S04]  /*13a0*/  FMUL R21, R21, R0 ;  /* 0x0000000015157220 */ /* 0x000fc80000400000 */
[----:B---3--:R-:W-:-:S05]  /*13b0*/  FFMA R21, R21, R18, R20 ;  /* 0x0000001215157223 */ /* 0x008fca0000000014 */
[----:B------:R2:W-:Y:S04]  /*13c0*/  STG.E desc[UR6][R16.64+0x4], R21 ;  /* 0x0000041510007986 */ /* 0x0005e8000c101906 */
[----:B------:R-:W3:Y:S04]  /*13d0*/  LDG.E R25, desc[UR6][R8.64+0x8] ;  /* 0x0000080608197981 */ /* 0x000ee8000c1e1900 */
[----:B------:R-:W4:Y:S04]  /*13e0*/  LDG.E R18, desc[UR6][R10.64+0x8] ;  /* 0x000008060a127981 */ /* 0x000f28000c1e1900 */
[----:B------:R-:W4:Y:S01]  /*13f0*/  LDG.E R20, desc[UR6][R12.64+0x8] ;  /* 0x000008060c147981 */ /* 0x000f22000c1e1900 */
[----:B---3--:R-:W-:-:S04]  /*1400*/  FADD R25, R25, -R6 ;  /* 0x8000000619197221 */ /* 0x008fc80000000000 */
[----:B------:R-:W-:-:S04]  /*1410*/  FMUL R25, R25, R0 ;  /* 0x0000000019197220 */ /* 0x000fc80000400000 */
[----:B----4-:R-:W-:-:S05]  /*1420*/  FFMA R25, R25, R18, R20 ;  /* 0x0000001219197223 */ /* 0x010fca0000000014 */
[----:B------:R3:W-:Y:S04]  /*1430*/  STG.E desc[UR6][R16.64+0x8], R25 ;  /* 0x0000081910007986 */ /* 0x0007e8000c101906 */
[----:B0-----:R-:W4:Y:S04]  /*1440*/  LDG.E R23, desc[UR6][R8.64+0xc] ;  /* 0x00000c0608177981 */ /* 0x001f28000c1e1900 */
[----:B------:R-:W5:Y:S04]  /*1450*/  LDG.E R18, desc[UR6][R10.64+0xc] ;  /* 0x00000c060a127981 */ /* 0x000f68000c1e1900 */
[----:B------:R-:W5:Y:S01]  /*1460*/  LDG.E R20, desc[UR6][R12.64+0xc] ;  /* 0x00000c060c147981 */ /* 0x000f62000c1e1900 */
[----:B----4-:R-:W-:-:S04]  /*1470*/  FADD R23, R23, -R6 ;  /* 0x8000000617177221 */ /* 0x010fc80000000000 */
[----:B------:R-:W-:-:S04]  /*1480*/  FMUL R23, R23, R0 ;  /* 0x0000000017177220 */ /* 0x000fc80000400000 */
[----:B-----5:R-:W-:-:S05]  /*1490*/  FFMA R23, R23, R18, R20 ;  /* 0x0000001217177223 */ /* 0x020fca0000000014 */
[----:B------:R0:W-:Y:S04]  /*14a0*/  STG.E desc[UR6][R16.64+0xc], R23 ;  /* 0x00000c1710007986 */ /* 0x0001e8000c101906 */
[----:B--2---:R-:W2:Y:S04]  /*14b0*/  LDG.E R21, desc[UR6][R8.64+0x10] ;  /* 0x0000100608157981 */ /* 0x004ea8000c1e1900 */
[----:B------:R-:W4:Y:S04]  /*14c0*/  LDG.E R18, desc[UR6][R10.64+0x10] ;  /* 0x000010060a127981 */ /* 0x000f28000c1e1900 */
[----:B------:R-:W4:Y:S01]  /*14d0*/  LDG.E R20, desc[UR6][R12.64+0x10] ;  /* 0x000010060c147981 */ /* 0x000f22000c1e1900 */
[----:B--2---:R-:W-:-:S04]  /*14e0*/  FADD R21, R21, -R6 ;  /* 0x8000000615157221 */ /* 0x004fc80000000000 */
[----:B------:R-:W-:-:S04]  /*14f0*/  FMUL R21, R21, R0 ;  /* 0x0000000015157220 */ /* 0x000fc80000400000 */
[----:B----4-:R-:W-:-:S05]  /*1500*/  FFMA R21, R21, R18, R20 ;  /* 0x0000001215157223 */ /* 0x010fca0000000014 */
[----:B------:R2:W-:Y:S04]  /*1510*/  STG.E desc[UR6][R16.64+0x10], R21 ;  /* 0x0000101510007986 */ /* 0x0005e8000c101906 */
[----:B---3--:R-:W3:Y:S04]  /*1520*/  LDG.E R25, desc[UR6][R8.64+0x14] ;  /* 0x0000140608197981 */ /* 0x008ee8000c1e1900 */
        /* <DEDUP_REMOVED lines=15> */
[----:B------:R1:W4:Y:S01]  /*1620*/  LDG.E R20, desc[UR6][R12.64+0x1c] ;  /* 0x00001c060c147981 */ /* 0x000322000c1e1900 */
[----:B------:R-:W-:-:S02]  /*1630*/  IADD3 R19, PT, PT, R19, 0x8, RZ ;  /* 0x0000000813137810 */ /* 0x000fc40007ffe0ff */
[----:B-1----:R-:W-:-:S04]  /*1640*/  LOP3.LUT R12, R22, 0x7ffffff8, RZ, 0xc0, !PT ;  /* 0x7ffffff8160c7812 */ /* 0x002fc800078ec0ff */
[----:B------:R-:W-:Y:S01]  /*1650*/  ISETP.NE.AND P0, PT, R19, R12, PT ;  /* 0x0000000c1300720c */ /* 0x000fe20003f05270 */
[----:B--2---:R-:W-:-:S04]  /*1660*/  FADD R21, R21, -R6 ;  /* 0x8000000615157221 */ /* 0x004fc80000000000 */
[----:B------:R-:W-:-:S04]  /*1670*/  FMUL R21, R21, R0 ;  /* 0x0000000015157220 */ /* 0x000fc80000400000 */
[----:B----4-:R-:W-:-:S05]  /*1680*/  FFMA R21, R21, R18, R20 ;  /* 0x0000001215157223 */ /* 0x010fca0000000014 */
[----:B------:R3:W-:Y:S01]  /*1690*/  STG.E desc[UR6][R16.64+0x1c], R21 ;  /* 0x00001c1510007986 */ /* 0x0007e2000c101906 */
[----:B------:R-:W-:Y:S05]  /*16a0*/  @P0 BRA `(.L_x_16) ;  /* 0xfffffff800e80947 */ /* 0x000fea000383ffff */
.L_x_15:
[----:B------:R-:W-:-:S13]  /*16b0*/  ISETP.NE.AND P0, PT, R14, RZ, PT ;  /* 0x000000ff0e00720c */ /* 0x000fda0003f05270 */
[----:B------:R-:W-:Y:S05]  /*16c0*/  @!P0 BRA `(.L_x_17) ;  /* 0x0000000400648947 */ /* 0x000fea0003800000 */
[----:B------:R-:W-:Y:S02]  /*16d0*/  IADD3 R8, PT, PT, R14, -0x1, RZ ;  /* 0xffffffff0e087810 */ /* 0x000fe40007ffe0ff */
[----:B------:R-:W-:Y:S02]  /*16e0*/  ISETP.NE.AND P1, PT, R15, RZ, PT ;  /* 0x000000ff0f00720c */ /* 0x000fe40003f25270 */
[----:B------:R-:W-:-:S13]  /*16f0*/  ISETP.GE.U32.AND P0, PT, R8, 0x3, PT ;  /* 0x000000030800780c */ /* 0x000fda0003f06070 */
[----:B------:R-:W-:Y:S05]  /*1700*/  @!P0 BRA `(.L_x_18) ;  /* 0x0000000000988947 */ /* 0x000fea0003800000 */
[----:B------:R-:W0:Y:S01]  /*1710*/  LDC.64 R10, c[0x0][0x388] ;  /* 0x0000e200ff0a7b82 */ /* 0x000e220000000a00 */
[----:B------:R-:W-:-:S07]  /*1720*/  IADD3 R13, PT, PT, R5, R12, RZ ;  /* 0x0000000c050d7210 */ /* 0x000fce0007ffe0ff */
[----:B------:R-:W1:Y:S08]  /*1730*/  LDC.64 R8, c[0x0][0x390] ;  /* 0x0000e400ff087b82 */ /* 0x000e700000000a00 */
[----:B---3--:R-:W2:Y:S01]  /*1740*/  LDC.64 R16, c[0x0][0x398] ;  /* 0x0000e600ff107b82 */ /* 0x008ea20000000a00 */
[----:B0-----:R-:W-:-:S07]  /*1750*/  IMAD.WIDE R10, R13, 0x4, R10 ;  /* 0x000000040d0a7825 */ /* 0x001fce00078e020a */
[----:B------:R-:W0:Y:S01]  /*1760*/  LDC.64 R18, c[0x0][0x380] ;  /* 0x0000e000ff127b82 */ /* 0x000e220000000a00 */
[----:B------:R-:W3:Y:S01]  /*1770*/  LDG.E R21, desc[UR6][R10.64] ;  /* 0x000000060a157981 */ /* 0x000ee2000c1e1900 */
[----:B-1----:R-:W-:-:S05]  /*1780*/  IMAD.WIDE.U32 R8, R12, 0x4, R8 ;  /* 0x000000040c087825 */ /* 0x002fca00078e0008 */
        /* <DEDUP_REMOVED lines=22> */
[----:B0-----:R-:W2:Y:S04]  /*18f0*/  LDG.E R21, desc[UR6][R10.64+0xc] ;  /* 0x00000c060a157981 */ /* 0x001ea8000c1e1900 */
[----:B------:R-:W3:Y:S04]  /*1900*/  LDG.E R20, desc[UR6][R8.64+0xc] ;  /* 0x00000c0608147981 */ /* 0x000ee8000c1e1900 */
[----:B------:R-:W3:Y:S01]  /*1910*/  LDG.E R22, desc[UR6][R16.64+0xc] ;  /* 0x00000c0610167981 */ /* 0x000ee2000c1e1900 */
[----:B------:R-:W-:Y:S01]  /*1920*/  IADD3 R12, PT, PT, R12, 0x4, RZ ;  /* 0x000000040c0c7810 */ /* 0x000fe20007ffe0ff */
[----:B--2---:R-:W-:-:S04]  /*1930*/  FADD R21, R21, -R6 ;  /* 0x8000000615157221 */ /* 0x004fc80000000000 */
[----:B------:R-:W-:-:S04]  /*1940*/  FMUL R21, R21, R0 ;  /* 0x0000000015157220 */ /* 0x000fc80000400000 */
[----:B---3--:R-:W-:-:S05]  /*1950*/  FFMA R21, R21, R20, R22 ;  /* 0x0000001415157223 */ /* 0x008fca0000000016 */
[----:B------:R1:W-:Y:S02]  /*1960*/  STG.E desc[UR6][R18.64+0xc], R21 ;  /* 0x00000c1512007986 */ /* 0x0003e4000c101906 */
.L_x_18:
[----:B------:R-:W-:Y:S05]  /*1970*/  @!P1 BRA `(.L_x_17) ;  /* 0x0000000000b89947 */ /* 0x000fea0003800000 */
[----:B------:R-:W0:Y:S01]  /*1980*/  LDCU UR5, c[0x0][0x3a8] ;  /* 0x00007500ff0577ac */ /* 0x000e220008000800 */
[----:B------:R-:W-:Y:S01]  /*1990*/  ISETP.NE.AND P0, PT, R15, 0x1, PT ;  /* 0x000000010f00780c */ /* 0x000fe20003f05270 */
[----:B0-----:R-:W-:-:S04]  /*19a0*/  ULOP3.LUT UR5, UR5, 0x1, URZ, 0xc0, !UPT ;  /* 0x0000000105057892 */ /* 0x001fc8000f8ec0ff */
[----:B------:R-:W-:-:S08]  /*19b0*/  UISETP.NE.U32.AND UP0, UPT, UR5, 0x1, UPT ;  /* 0x000000010500788c */ /* 0x000fd0000bf05070 */
[----:B------:R-:W-:Y:S05]  /*19c0*/  @!P0 BRA `(.L_x_19) ;  /* 0x0000000000608947 */ /* 0x000fea0003800000 */
[----:B------:R-:W0:Y:S01]  /*19d0*/  LDC.64 R10, c[0x0][0x388] ;  /* 0x0000e200ff0a7b82 */ /* 0x000e220000000a00 */
[----:B-1----:R-:W-:-:S07]  /*19e0*/  IADD3 R13, PT, PT, R5, R12, RZ ;  /* 0x0000000c050d7210 */ /* 0x002fce0007ffe0ff */
        /* <DEDUP_REMOVED lines=17> */
[----:B------:R-:W-:Y:S01]  /*1b00*/  IADD3 R12, PT, PT, R12, 0x2, RZ ;  /* 0x000000020c0c7810 */ /* 0x000fe20007ffe0ff */
[----:B--2---:R-:W-:-:S04]  /*1b10*/  FADD R13, R11, -R6 ;  /* 0x800000060b0d7221 */ /* 0x004fc80000000000 */
[----:B------:R-:W-:-:S04]  /*1b20*/  FMUL R13, R13, R0 ;  /* 0x000000000d0d7220 */ /* 0x000fc80000400000 */
[----:B---3--:R-:W-:-:S05]  /*1b30*/  FFMA R13, R13, R20, R22 ;  /* 0x000000140d0d7223 */ /* 0x008fca0000000016 */
[----:B------:R0:W-:Y:S02]  /*1b40*/  STG.E desc[UR6][R18.64+0x4], R13 ;  /* 0x0000040d12007986 */ /* 0x0001e4000c101906 */
.L_x_19:
[----:B------:R-:W-:Y:S05]  /*1b50*/  BRA.U UP0, `(.L_x_17) ;  /* 0x0000000100407547 */ /* 0x000fea000b800000 */
[----:B---3--:R-:W2:Y:S01]  /*1b60*/  LDC.64 R16, c[0x0][0x388] ;  /* 0x0000e200ff107b82 */ /* 0x008ea20000000a00 */
[----:B------:R-:W-:-:S07]  /*1b70*/  IADD3 R5, PT, PT, R5, R12, RZ ;  /* 0x0000000c05057210 */ /* 0x000fce0007ffe0ff */
[----:B------:R-:W3:Y:S08]  /*1b80*/  LDC.64 R10, c[0x0][0x390] ;  /* 0x0000e400ff0a7b82 */ /* 0x000ef00000000a00 */
[----:B------:R-:W0:Y:S01]  /*1b90*/  LDC.64 R8, c[0x0][0x398] ;  /* 0x0000e600ff087b82 */ /* 0x000e220000000a00 */
[----:B--2---:R-:W-:-:S06]  /*1ba0*/  IMAD.WIDE R16, R5, 0x4, R16 ;  /* 0x0000000405107825 */ /* 0x004fcc00078e0210 */
[----:B------:R-:W2:Y:S01]  /*1bb0*/  LDG.E R17, desc[UR6][R16.64] ;  /* 0x0000000610117981 */ /* 0x000ea2000c1e1900 */
[----:B---3--:R-:W-:-:S06]  /*1bc0*/  IMAD.WIDE.U32 R10, R12, 0x4, R10 ;  /* 0x000000040c0a7825 */ /* 0x008fcc00078e000a */
[----:B------:R-:W3:Y:S01]  /*1bd0*/  LDG.E R10, desc[UR6][R10.64] ;  /* 0x000000060a0a7981 */ /* 0x000ee2000c1e1900 */
[----:B01----:R-:W-:Y:S02]  /*1be0*/  IMAD.WIDE.U32 R12, R12, 0x4, R8 ;  /* 0x000000040c0c7825 */ /* 0x003fe400078e0008 */
[----:B------:R-:W0:Y:S04]  /*1bf0*/  LDC.64 R8, c[0x0][0x380] ;  /* 0x0000e000ff087b82 */ /* 0x000e280000000a00 */
[----:B------:R-:W3:Y:S01]  /*1c00*/  LDG.E R12, desc[UR6][R12.64] ;  /* 0x000000060c0c7981 */ /* 0x000ee2000c1e1900 */
[----:B0-----:R-:W-:-:S04]  /*1c10*/  IMAD.WIDE R8, R5, 0x4, R8 ;  /* 0x0000000405087825 */ /* 0x001fc800078e0208 */
[----:B--2---:R-:W-:-:S04]  /*1c20*/  FADD R19, R17, -R6 ;  /* 0x8000000611137221 */ /* 0x004fc80000000000 */
[----:B------:R-:W-:-:S04]  /*1c30*/  FMUL R19, R19, R0 ;  /* 0x0000000013137220 */ /* 0x000fc80000400000 */
[----:B---3--:R-:W-:-:S05]  /*1c40*/  FFMA R19, R19, R10, R12 ;  /* 0x0000000a13137223 */ /* 0x008fca000000000c */
[----:B------:R2:W-:Y:S02]  /*1c50*/  STG.E desc[UR6][R8.64], R19 ;  /* 0x0000001308007986 */ /* 0x0005e4000c101906 */
.L_x_17:
[----:B------:R-:W4:Y:S01]  /*1c60*/  LDCU UR5, c[0x0][0x360] ;  /* 0x00006c00ff0577ac */ /* 0x000f220008000800 */
[----:B------:R-:W4:Y:S02]  /*1c70*/  LDC R5, c[0x0][0x370] ;  /* 0x0000dc00ff057b82 */ /* 0x000f240000000800 */
[----:B----4-:R-:W-:-:S05]  /*1c80*/  IMAD R2, R5, UR5, R2 ;  /* 0x0000000505027c24 */ /* 0x010fca000f8e0202 */
[----:B------:R-:W-:-:S13]  /*1c90*/  ISETP.GE.AND P0, PT, R2, UR4, PT ;  /* 0x0000000402007c0c */ /* 0x000fda000bf06270 */
[----:B------:R-:W-:Y:S05]  /*1ca0*/  @!P0 BRA `(.L_x_20) ;  /* 0xffffffe4001c8947 */ /* 0x000fea000383ffff */
[----:B------:R-:W-:Y:S05]  /*1cb0*/  EXIT ;  /* 0x000000000000794d */ /* 0x000fea0003800000 */
        .weak           $__internal_0_$__cuda_sm3x_div_rn_noftz_f32_slowpath
        .type           $__internal_0_$__cuda_sm3x_div_rn_noftz_f32_slowpath,@function
        .size           $__internal_0_$__cuda_sm3x_div_rn_noftz_f32_slowpath,(.L_x_33 - $__internal_0_$__cuda_sm3x_div_rn_noftz_f32_slowpath)
$__internal_0_$__cuda_sm3x_div_rn_noftz_f32_slowpath:
[----:B------:R-:W-:Y:S01]  /*1cc0*/  SHF.R.U32.HI R10, RZ, 0x17, R3 ;  /* 0x00000017ff0a7819 */ /* 0x000fe20000011603 */
[----:B------:R-:W-:Y:S01]  /*1cd0*/  BSSY.RECONVERGENT B1, `(.L_x_21) ;  /* 0x0000063000017945 */ /* 0x000fe20003800200 */
[----:B------:R-:W-:Y:S02]  /*1ce0*/  SHF.R.U32.HI R9, RZ, 0x17, R0 ;  /* 0x00000017ff097819 */ /* 0x000fe40000011600 */
[----:B------:R-:W-:Y:S02]  /*1cf0*/  LOP3.LUT R10, R10, 0xff, RZ, 0xc0, !PT ;  /* 0x000000ff0a0a7812 */ /* 0x000fe400078ec0ff */
[----:B------:R-:W-:Y:S02]  /*1d00*/  LOP3.LUT R13, R9, 0xff, RZ, 0xc0, !PT ;  /* 0x000000ff090d7812 */ /* 0x000fe400078ec0ff */
[----:B------:R-:W-:Y:S02]  /*1d10*/  IADD3 R17, PT, PT, R10, -0x1, RZ ;  /* 0xffffffff0a117810 */ /* 0x000fe40007ffe0ff */
[----:B------:R-:W-:-:S02]  /*1d20*/  IADD3 R12, PT, PT, R13, -0x1, RZ ;  /* 0xffffffff0d0c7810 */ /* 0x000fc40007ffe0ff */
[----:B------:R-:W-:Y:S02]  /*1d30*/  ISETP.GT.U32.AND P0, PT, R17, 0xfd, PT ;  /* 0x000000fd1100780c */ /* 0x000fe40003f04070 */
[----:B------:R-:W-:Y:S02]  /*1d40*/  MOV R11, R3 ;  /* 0x00000003000b7202 */ /* 0x000fe40000000f00 */
[----:B------:R-:W-:-:S13]  /*1d50*/  ISETP.GT.U32.OR P0, PT, R12, 0xfd, P0 ;  /* 0x000000fd0c00780c */ /* 0x000fda0000704470 */
[----:B------:R-:W-:Y:S01]  /*1d60*/  @!P0 MOV R9, RZ ;  /* 0x000000ff00098202 */ /* 0x000fe20000000f00 */
[----:B------:R-:W-:Y:S06]  /*1d70*/  @!P0 BRA `(.L_x_22) ;  /* 0x00000000005c8947 */ /* 0x000fec0003800000 */
[----:B------:R-:W-:Y:S02]  /*1d80*/  FSETP.GTU.FTZ.AND P0, PT, |R0|, +INF , PT ;  /* 0x7f8000000000780b */ /* 0x000fe40003f1c200 */
[----:B------:R-:W-:-:S04]  /*1d90*/  FSETP.GTU.FTZ.AND P1, PT, |R3|, +INF , PT ;  /* 0x7f8000000300780b */ /* 0x000fc80003f3c200 */
[----:B------:R-:W-:-:S13]  /*1da0*/  PLOP3.LUT P0, PT, P0, P1, PT, 0xf8, 0x8f ;  /* 0x00000000008f781c */ /* 0x000fda0000703f70 */
[----:B------:R-:W-:Y:S05]  /*1db0*/  @P0 BRA `(.L_x_23) ;  /* 0x00000004004c0947 */ /* 0x000fea0003800000 */
[----:B------:R-:W-:-:S13]  /*1dc0*/  LOP3.LUT P0, RZ, R11, 0x7fffffff, R0, 0xc8, !PT ;  /* 0x7fffffff0bff7812 */ /* 0x000fda000780c800 */
[----:B------:R-:W-:Y:S05]  /*1dd0*/  @!P0 BRA `(.L_x_24) ;  /* 0x00000004003c8947 */ /* 0x000fea0003800000 */
[C---:B------:R-:W-:Y:S02]  /*1de0*/  FSETP.NEU.FTZ.AND P3, PT, |R0|.reuse, +INF , PT ;  /* 0x7f8000000000780b */ /* 0x040fe40003f7d200 */
[----:B------:R-:W-:Y:S02]  /*1df0*/  FSETP.NEU.FTZ.AND P1, PT, |R3|, +INF , PT ;  /* 0x7f8000000300780b */ /* 0x000fe40003f3d200 */
[----:B------:R-:W-:-:S11]  /*1e00*/  FSETP.NEU.FTZ.AND P0, PT, |R0|, +INF , PT ;  /* 0x7f8000000000780b */ /* 0x000fd60003f1d200 */
[----:B------:R-:W-:Y:S05]  /*1e10*/  @!P1 BRA !P3, `(.L_x_24) ;  /* 0x00000004002c9947 */ /* 0x000fea0005800000 */
[----:B------:R-:W-:-:S04]  /*1e20*/  LOP3.LUT P3, RZ, R0, 0x7fffffff, RZ, 0xc0, !PT ;  /* 0x7fffffff00ff7812 */ /* 0x000fc8000786c0ff */
[----:B------:R-:W-:-:S13]  /*1e30*/  PLOP3.LUT P1, PT, P1, P3, PT, 0x2f, 0xf2 ;  /* 0x0000000000f2781c */ /* 0x000fda0000f26577 */
[----:B------:R-:W-:Y:S05]  /*1e40*/  @P1 BRA `(.L_x_25) ;  /* 0x0000000400181947 */ /* 0x000fea0003800000 */
[----:B------:R-:W-:-:S04]  /*1e50*/  LOP3.LUT P1, RZ, R11, 0x7fffffff, RZ, 0xc0, !PT ;  /* 0x7fffffff0bff7812 */ /* 0x000fc8000782c0ff */
[----:B------:R-:W-:-:S13]  /*1e60*/  PLOP3.LUT P0, PT, P0, P1, PT, 0x2f, 0xf2 ;  /* 0x0000000000f2781c */ /* 0x000fda0000702577 */
[----:B------:R-:W-:Y:S05]  /*1e70*/  @P0 BRA `(.L_x_26) ;  /* 0x0000000400000947 */ /* 0x000fea0003800000 */
[----:B------:R-:W-:Y:S02]  /*1e80*/  ISETP.GE.AND P0, PT, R12, RZ, PT ;  /* 0x000000ff0c00720c */ /* 0x000fe40003f06270 */
[----:B------:R-:W-:-:S11]  /*1e90*/  ISETP.GE.AND P1, PT, R17, RZ, PT ;  /* 0x000000ff1100720c */ /* 0x000fd60003f26270 */
[----:B------:R-:W-:Y:S01]  /*1ea0*/  @P0 MOV R9, RZ ;  /* 0x000000ff00090202 */ /* 0x000fe20000000f00 */
[----:B------:R-:W-:Y:S01]  /*1eb0*/  @!P0 FFMA R0, R0, 1.84467440737095516160e+19, RZ ;  /* 0x5f80000000008823 */ /* 0x000fe200000000ff */
[----:B------:R-:W-:Y:S01]  /*1ec0*/  @!P0 MOV R9, 0xffffffc0 ;  /* 0xffffffc000098802 */ /* 0x000fe20000000f00 */
[----:B------:R-:W-:-:S03]  /*1ed0*/  @!P1 FFMA R11, R3, 1.84467440737095516160e+19, RZ ;  /* 0x5f800000030b9823 */ /* 0x000fc600000000ff */
[----:B------:R-:W-:-:S07]  /*1ee0*/  @!P1 IADD3 R9, PT, PT, R9, 0x40, RZ ;  /* 0x0000004009099810 */ /* 0x000fce0007ffe0ff */
.L_x_22:
[----:B------:R-:W-:Y:S01]  /*1ef0*/  LEA R12, R10, 0xc0800000, 0x17 ;  /* 0xc08000000a0c7811 */ /* 0x000fe200078eb8ff */
[----:B------:R-:W-:Y:S01]  /*1f00*/  BSSY.RECONVERGENT B2, `(.L_x_27) ;  /* 0x0000036000027945 */ /* 0x000fe20003800200 */
[----:B------:R-:W-:Y:S02]  /*1f10*/  IADD3 R13, PT, PT, R13, -0x7f, RZ ;  /* 0xffffff810d0d7810 */ /* 0x000fe40007ffe0ff */
[----:B------:R-:W-:-:S03]  /*1f20*/  IADD3 R12, PT, PT, -R12, R11, RZ ;  /* 0x0000000b0c0c7210 */ /* 0x000fc60007ffe1ff */
[C---:B------:R-:W-:Y:S01]  /*1f30*/  IMAD R0, R13.reuse, -0x800000, R0 ;  /* 0xff8000000d007824 */ /* 0x040fe200078e0200 */
[----:B------:R0:W1:Y:S01]  /*1f40*/  MUFU.RCP R11, R12 ;  /* 0x0000000c000b7308 */ /* 0x0000620000001000 */
[----:B------:R-:W-:Y:S01]  /*1f50*/  FADD.FTZ R17, -R12, -RZ ;  /* 0x800000ff0c117221 */ /* 0x000fe20000010100 */
[----:B0-----:R-:W-:-:S04]  /*1f60*/  IADD3 R12, PT, PT, R13, 0x7f, -R10 ;  /* 0x0000007f0d0c7810 */ /* 0x001fc80007ffe80a */
[----:B------:R-:W-:Y:S01]  /*1f70*/  IADD3 R9, PT, PT, R12, R9, RZ ;  /* 0x000000090c097210 */ /* 0x000fe20007ffe0ff */
[----:B-1----:R-:W-:-:S04]  /*1f80*/  FFMA R18, R11, R17, 1 ;  /* 0x3f8000000b127423 */ /* 0x002fc80000000011 */
[----:B------:R-:W-:-:S04]  /*1f90*/  FFMA R11, R11, R18, R11 ;  /* 0x000000120b0b7223 */ /* 0x000fc8000000000b */
[----:B------:R-:W-:-:S04]  /*1fa0*/  FFMA R18, R0, R11, RZ ;  /* 0x0000000b00127223 */ /* 0x000fc800000000ff */
[----:B------:R-:W-:-:S04]  /*1fb0*/  FFMA R19, R17, R18, R0 ;  /* 0x0000001211137223 */ /* 0x000fc80000000000 */
[----:B------:R-:W-:-:S04]  /*1fc0*/  FFMA R18, R11, R19, R18 ;  /* 0x000000130b127223 */ /* 0x000fc80000000012 */
[----:B------:R-:W-:-:S04]  /*1fd0*/  FFMA R17, R17, R18, R0 ;  /* 0x0000001211117223 */ /* 0x000fc80000000000 */
[----:B------:R-:W-:-:S05]  /*1fe0*/  FFMA R0, R11, R17, R18 ;  /* 0x000000110b007223 */ /* 0x000fca0000000012 */
[----:B------:R-:W-:-:S04]  /*1ff0*/  SHF.R.U32.HI R10, RZ, 0x17, R0 ;  /* 0x00000017ff0a7819 */ /* 0x000fc80000011600 */
[----:B------:R-:W-:-:S04]  /*2000*/  LOP3.LUT R10, R10, 0xff, RZ, 0xc0, !PT ;  /* 0x000000ff0a0a7812 */ /* 0x000fc800078ec0ff */
[----:B------:R-:W-:-:S04]  /*2010*/  IADD3 R13, PT, PT, R10, R9, RZ ;  /* 0x000000090a0d7210 */ /* 0x000fc80007ffe0ff */
[----:B------:R-:W-:-:S04]  /*2020*/  IADD3 R10, PT, PT, R13, -0x1, RZ ;  /* 0xffffffff0d0a7810 */ /* 0x000fc80007ffe0ff */
[----:B------:R-:W-:-:S13]  /*2030*/  ISETP.GE.U32.AND P0, PT, R10, 0xfe, PT ;  /* 0x000000fe0a00780c */ /* 0x000fda0003f06070 */
[----:B------:R-:W-:Y:S05]  /*2040*/  @!P0 BRA `(.L_x_28) ;  /* 0x0000000000808947 */ /* 0x000fea0003800000 */
[----:B------:R-:W-:-:S13]  /*2050*/  ISETP.GT.AND P0, PT, R13, 0xfe, PT ;  /* 0x000000fe0d00780c */ /* 0x000fda0003f04270 */
[----:B------:R-:W-:Y:S05]  /*2060*/  @P0 BRA `(.L_x_29) ;  /* 0x00000000006c0947 */ /* 0x000fea0003800000 */
[----:B------:R-:W-:-:S13]  /*2070*/  ISETP.GE.AND P0, PT, R13, 0x1, PT ;  /* 0x000000010d00780c */ /* 0x000fda0003f06270 */
[----:B------:R-:W-:Y:S05]  /*2080*/  @P0 BRA `(.L_x_30) ;  /* 0x0000000000740947 */ /* 0x000fea0003800000 */
[----:B------:R-:W-:Y:S02]  /*2090*/  ISETP.GE.AND P0, PT, R13, -0x18, PT ;  /* 0xffffffe80d00780c */ /* 0x000fe40003f06270 */
[----:B------:R-:W-:-:S11]  /*20a0*/  LOP3.LUT R0, R0, 0x80000000, RZ, 0xc0, !PT ;  /* 0x8000000000007812 */ /* 0x000fd600078ec0ff */
[----:B------:R-:W-:Y:S05]  /*20b0*/  @!P0 BRA `(.L_x_30) ;  /* 0x0000000000688947 */ /* 0x000fea0003800000 */
[CCC-:B------:R-:W-:Y:S01]  /*20c0*/  FFMA.RZ R9, R11.reuse, R17.reuse, R18.reuse ;  /* 0x000000110b097223 */ /* 0x1c0fe2000000c012 */
[-CC-:B------:R-:W-:Y:S01]  /*20d0*/  FFMA.RM R10, R11, R17.reuse, R18.reuse ;  /* 0x000000110b0a7223 */ /* 0x180fe20000004012 */
[C---:B------:R-:W-:Y:S02]  /*20e0*/  ISETP.NE.AND P3, PT, R13.reuse, RZ, PT ;  /* 0x000000ff0d00720c */ /* 0x040fe40003f65270 */
[----:B------:R-:W-:Y:S02]  /*20f0*/  ISETP.NE.AND P1, PT, R13, RZ, PT ;  /* 0x000000ff0d00720c */ /* 0x000fe40003f25270 */
[----:B------:R-:W-:Y:S01]  /*2100*/  LOP3.LUT R12, R9, 0x7fffff, RZ, 0xc0, !PT ;  /* 0x007fffff090c7812 */ /* 0x000fe200078ec0ff */
[----:B------:R-:W-:Y:S01]  /*2110*/  FFMA.RP R9, R11, R17, R18 ;  /* 0x000000110b097223 */ /* 0x000fe20000008012 */
[----:B------:R-:W-:Y:S02]  /*2120*/  IADD3 R11, PT, PT, R13, 0x20, RZ ;  /* 0x000000200d0b7810 */ /* 0x000fe40007ffe0ff */
[----:B------:R-:W-:-:S02]  /*2130*/  LOP3.LUT R12, R12, 0x800000, RZ, 0xfc, !PT ;  /* 0x008000000c0c7812 */ /* 0x000fc400078efcff */
[----:B------:R-:W-:Y:S02]  /*2140*/  IADD3 R13, PT, PT, -R13, RZ, RZ ;  /* 0x000000ff0d0d7210 */ /* 0x000fe40007ffe1ff */
[----:B------:R-:W-:Y:S02]  /*2150*/  SHF.L.U32 R11, R12, R11, RZ ;  /* 0x0000000b0c0b7219 */ /* 0x000fe400000006ff */
[----:B------:R-:W-:Y:S02]  /*2160*/  FSETP.NEU.FTZ.AND P0, PT, R9, R10, PT ;  /* 0x0000000a0900720b */ /* 0x000fe40003f1d000 */
[----:B------:R-:W-:Y:S02]  /*2170*/  SEL R9, R13, RZ, P3 ;  /* 0x000000ff0d097207 */ /* 0x000fe40001800000 */
[----:B------:R-:W-:Y:S02]  /*2180*/  ISETP.NE.AND P1, PT, R11, RZ, P1 ;  /* 0x000000ff0b00720c */ /* 0x000fe40000f25270 */
[----:B------:R-:W-:-:S02]  /*2190*/  SHF.R.U32.HI R9, RZ, R9, R12 ;  /* 0x00000009ff097219 */ /* 0x000fc4000001160c */
[----:B------:R-:W-:Y:S02]  /*21a0*/  PLOP3.LUT P0, PT, P0, P1, PT, 0xf8, 0x8f ;  /* 0x00000000008f781c */ /* 0x000fe40000703f70 */
[----:B------:R-:W-:Y:S02]  /*21b0*/  SHF.R.U32.HI R11, RZ, 0x1, R9 ;  /* 0x00000001ff0b7819 */ /* 0x000fe40000011609 */
[----:B------:R-:W-:-:S04]  /*21c0*/  SEL R10, RZ, 0x1, !P0 ;  /* 0x00000001ff0a7807 */ /* 0x000fc80004000000 */
[----:B------:R-:W-:-:S04]  /*21d0*/  LOP3.LUT R10, R10, 0x1, R11, 0xf8, !PT ;  /* 0x000000010a0a7812 */ /* 0x000fc800078ef80b */
[----:B------:R-:W-:-:S04]  /*21e0*/  LOP3.LUT R10, R10, R9, RZ, 0xc0, !PT ;  /* 0x000000090a0a7212 */ /* 0x000fc800078ec0ff */
[----:B------:R-:W-:-:S04]  /*21f0*/  IADD3 R11, PT, PT, R11, R10, RZ ;  /* 0x0000000a0b0b7210 */ /* 0x000fc80007ffe0ff */
[----:B------:R-:W-:Y:S01]  /*2200*/  LOP3.LUT R0, R11, R0, RZ, 0xfc, !PT ;  /* 0x000000000b007212 */ /* 0x000fe200078efcff */
[----:B------:R-:W-:Y:S06]  /*2210*/  BRA `(.L_x_30) ;  /* 0x0000000000107947 */ /* 0x000fec0003800000 */
.L_x_29:
[----:B------:R-:W-:-:S04]  /*2220*/  LOP3.LUT R0, R0, 0x80000000, RZ, 0xc0, !PT ;  /* 0x8000000000007812 */ /* 0x000fc800078ec0ff */
[----:B------:R-:W-:Y:S01]  /*2230*/  LOP3.LUT R0, R0, 0x7f800000, RZ, 0xfc, !PT ;  /* 0x7f80000000007812 */ /* 0x000fe200078efcff */
[----:B------:R-:W-:Y:S06]  /*2240*/  BRA `(.L_x_30) ;  /* 0x0000000000047947 */ /* 0x000fec0003800000 */
.L_x_28:
[----:B------:R-:W-:-:S07]  /*2250*/  LEA R0, R9, R0, 0x17 ;  /* 0x0000000009007211 */ /* 0x000fce00078eb8ff */
.L_x_30:
[----:B------:R-:W-:Y:S05]  /*2260*/  BSYNC.RECONVERGENT B2 ;  /* 0x0000000000027941 */ /* 0x000fea0003800200 */
.L_x_27:
[----:B------:R-:W-:Y:S05]  /*2270*/  BRA `(.L_x_31) ;  /* 0x0000000000207947 */ /* 0x000fea0003800000 */
.L_x_26:
[----:B------:R-:W-:-:S04]  /*2280*/  LOP3.LUT R0, R11, 0x80000000, R0, 0x48, !PT ;  /* 0x800000000b007812 */ /* 0x000fc800078e4800 */
[----:B------:R-:W-:Y:S01]  /*2290*/  LOP3.LUT R0, R0, 0x7f800000, RZ, 0xfc, !PT ;  /* 0x7f80000000007812 */ /* 0x000fe200078efcff */
[----:B------:R-:W-:Y:S06]  /*22a0*/  BRA `(.L_x_31) ;  /* 0x0000000000147947 */ /* 0x000fec0003800000 */
.L_x_25:
[----:B------:R-:W-:Y:S01]  /*22b0*/  LOP3.LUT R0, R11, 0x80000000, R0, 0x48, !PT ;  /* 0x800000000b007812 */ /* 0x000fe200078e4800 */
[----:B------:R-:W-:Y:S06]  /*22c0*/  BRA `(.L_x_31) ;  /* 0x00000000000c7947 */ /* 0x000fec0003800000 */
.L_x_24:
[----:B------:R-:W0:Y:S01]  /*22d0*/  MUFU.RSQ R0, -QNAN ;  /* 0xffc0000000007908 */ /* 0x000e220000001400 */
[----:B------:R-:W-:Y:S05]  /*22e0*/  BRA `(.L_x_31) ;  /* 0x0000000000047947 */ /* 0x000fea0003800000 */
.L_x_23:
[----:B------:R-:W-:-:S07]  /*22f0*/  FADD.FTZ R0, R0, R3 ;  /* 0x0000000300007221 */ /* 0x000fce0000010000 */
.L_x_31:
[----:B------:R-:W-:Y:S05]  /*2300*/  BSYNC.RECONVERGENT B1 ;  /* 0x0000000000017941 */ /* 0x000fea0003800200 */
.L_x_21:
[----:B------:R-:W-:-:S04]  /*2310*/  HFMA2 R9, -RZ, RZ, 0, 0 ;  /* 0x00000000ff097431 */ /* 0x000fc800000001ff */
[----:B0-----:R-:W-:Y:S05]  /*2320*/  RET.REL.NODEC R8 `(_Z15layerNormKernelPfPKfS1_S1_iiif) ;  /* 0xffffffdc08347950 */ /* 0x001fea0003c3ffff */
.L_x_32:
[----:B------:R-:W-:-:S00]  /*2330*/  BRA `(.L_x_32) ;  /* 0xfffffffc00fc7947 */ /* 0x000fc0000383ffff */
[----:B------:R-:W-:-:S00]  /*2340*/  NOP ;  /* 0x0000000000007918 */ /* 0x000fc00000000000 */
        /* <DEDUP_REMOVED lines=11> */
.L_x_33:


//--------------------- .nv.shared.reserved.0     --------------------------
	.section	.nv.shared.reserved.0,"aw",@nobits
	.weak		__nv_reservedSMEM_offset_0_alias
	.size		__nv_reservedSMEM_offset_0_alias, 0, 64
	.other		__nv_reservedSMEM_offset_0_alias,@"STO_CUDA_RESERVED_SHARED STV_DEFAULT"
__nv_reservedSMEM_offset_0_alias:
	.zero		0
	.zero		64


//--------------------- .nv.constant0._Z15layerNormKernelPfPKfS1_S1_iiif --------------------------
	.section	.nv.constant0._Z15layerNormKernelPfPKfS1_S1_iiif,"a",@progbits
	.sectionflags	@""
	.align	4
.nv.constant0._Z15layerNormKernelPfPKfS1_S1_iiif:
	.zero		944


//--------------------- SYMBOLS --------------------------

	.type		.nv.reservedSmem.offset0,@object
	.size		.nv.reservedSmem.offset0,0x4
